	.target	sm_90a

	.elftype	@"ET_EXEC"


//--------------------- .note.nv.tkinfo           --------------------------
	.section	.note.nv.tkinfo,"",@"SHT_NOTE"
	.sectionflags	@"SHF_NOTE_NV_TKINFO"
	.tkinfo
        /*0018*/ 	.word	0x00000002
        /*0030*/ 	.string	""
        /*0030*/ 	.string	"ptxas"
        /*0030*/ 	.string	"Cuda compilation tools, release 13.0, V13.0.88"
        /*0030*/ 	.string	"Build cuda_13.0.r13.0/compiler.36424714_0"
        /*0030*/ 	.string	"-arch sm_90a -m 64 "



//--------------------- .note.nv.cuinfo           --------------------------
	.section	.note.nv.cuinfo,"",@"SHT_NOTE"
	.sectionflags	@"SHF_NOTE_NV_CUINFO"
        /*0018*/ 	.short	0x0002
        /*001a*/ 	.short	0x005a
        /*001c*/ 	.short	0x0082
	.zero		2


//--------------------- .nv.info                  --------------------------
	.section	.nv.info,"",@"SHT_CUDA_INFO"
	.align	4


	//----- nvinfo : EIATTR_REGCOUNT
	.align		4
        /*0000*/ 	.byte	0x04, 0x2f
        /*0002*/ 	.short	(.L_15 - .L_14)
	.align		4
.L_14:
        /*0004*/ 	.word	index@(_ZN7cutlass13device_kernelINS_4gemm6kernel13GemmUniversalIN4cute5tupleIJiiiiEEENS1_10collective13CollectiveMmaINS1_34MainloopSm90TmaGmmaWarpSpecializedILi2ENS5_IJNS4_1CILi1EEESB_SB_EEENS1_35KernelTmaWarpSpecializedCooperativeEEENS5_IJNSA_ILi256EEENSA_ILi128EEENSA_ILi64EEEEEENS_10tfloat32_tENS5_IJlSB_lEEESJ_SK_NS4_8TiledMMAINS4_8MMA_AtomIJNS4_4SM904GMMA30MMA_64x128x8_F32TF32TF32_SS_TNILNSO_7ScaleInE1ELSQ_1EEEEEENS4_6LayoutINS5_IJNSA_ILi2EEESB_SB_EEENS5_IJSB_NSA_ILi0EEESW_EEEEENS5_IJNS4_10UnderscoreESZ_SZ_EEEEENS4_13SM90_TMA_LOADENS4_14ComposedLayoutINS4_7SwizzleILi3ELi4ELi3EEENS4_18smem_ptr_flag_bitsILi32EEENST_INS5_IJNSA_ILi8EEENSA_ILi32EEEEEENS5_IJS19_SB_EEEEEEEvNS4_8identityES12_S1D_vS1E_EENS_8epilogue10collective6detail29Sm90TmaWarpSpecializedAdapterINS1H_15DefaultEpilogueISJ_SK_SK_NS1G_6thread17LinearCombinationISJ_Li1EffLNS1L_9ScaleType4KindE0ELNS_15FloatRoundStyleE2ESJ_EENS1_15EpilogueDefaultEEEEEvvEEEEvNT_6ParamsE)
        /*0008*/ 	.word	0x000000a8


	//----- nvinfo : EIATTR_FRAME_SIZE
	.align		4
.L_15:
        /*000c*/ 	.byte	0x04, 0x11
        /*000e*/ 	.short	(.L_17 - .L_16)
	.align		4
.L_16:
        /*0010*/ 	.word	index@(_ZN7cutlass13device_kernelINS_4gemm6kernel13GemmUniversalIN4cute5tupleIJiiiiEEENS1_10collective13CollectiveMmaINS1_34MainloopSm90TmaGmmaWarpSpecializedILi2ENS5_IJNS4_1CILi1EEESB_SB_EEENS1_35KernelTmaWarpSpecializedCooperativeEEENS5_IJNSA_ILi256EEENSA_ILi128EEENSA_ILi64EEEEEENS_10tfloat32_tENS5_IJlSB_lEEESJ_SK_NS4_8TiledMMAINS4_8MMA_AtomIJNS4_4SM904GMMA30MMA_64x128x8_F32TF32TF32_SS_TNILNSO_7ScaleInE1ELSQ_1EEEEEENS4_6LayoutINS5_IJNSA_ILi2EEESB_SB_EEENS5_IJSB_NSA_ILi0EEESW_EEEEENS5_IJNS4_10UnderscoreESZ_SZ_EEEEENS4_13SM90_TMA_LOADENS4_14ComposedLayoutINS4_7SwizzleILi3ELi4ELi3EEENS4_18smem_ptr_flag_bitsILi32EEENST_INS5_IJNSA_ILi8EEENSA_ILi32EEEEEENS5_IJS19_SB_EEEEEEEvNS4_8identityES12_S1D_vS1E_EENS_8epilogue10collective6detail29Sm90TmaWarpSpecializedAdapterINS1H_15DefaultEpilogueISJ_SK_SK_NS1G_6thread17LinearCombinationISJ_Li1EffLNS1L_9ScaleType4KindE0ELNS_15FloatRoundStyleE2ESJ_EENS1_15EpilogueDefaultEEEEEvvEEEEvNT_6ParamsE)
        /*0014*/ 	.word	0x00000000


	//----- nvinfo : EIATTR_MIN_STACK_SIZE
	.align		4
.L_17:
        /*0018*/ 	.byte	0x04, 0x12
        /*001a*/ 	.short	(.L_19 - .L_18)
	.align		4
.L_18:
        /*001c*/ 	.word	index@(_ZN7cutlass13device_kernelINS_4gemm6kernel13GemmUniversalIN4cute5tupleIJiiiiEEENS1_10collective13CollectiveMmaINS1_34MainloopSm90TmaGmmaWarpSpecializedILi2ENS5_IJNS4_1CILi1EEESB_SB_EEENS1_35KernelTmaWarpSpecializedCooperativeEEENS5_IJNSA_ILi256EEENSA_ILi128EEENSA_ILi64EEEEEENS_10tfloat32_tENS5_IJlSB_lEEESJ_SK_NS4_8TiledMMAINS4_8MMA_AtomIJNS4_4SM904GMMA30MMA_64x128x8_F32TF32TF32_SS_TNILNSO_7ScaleInE1ELSQ_1EEEEEENS4_6LayoutINS5_IJNSA_ILi2EEESB_SB_EEENS5_IJSB_NSA_ILi0EEESW_EEEEENS5_IJNS4_10UnderscoreESZ_SZ_EEEEENS4_13SM90_TMA_LOADENS4_14ComposedLayoutINS4_7SwizzleILi3ELi4ELi3EEENS4_18smem_ptr_flag_bitsILi32EEENST_INS5_IJNSA_ILi8EEENSA_ILi32EEEEEENS5_IJS19_SB_EEEEEEEvNS4_8identityES12_S1D_vS1E_EENS_8epilogue10collective6detail29Sm90TmaWarpSpecializedAdapterINS1H_15DefaultEpilogueISJ_SK_SK_NS1G_6thread17LinearCombinationISJ_Li1EffLNS1L_9ScaleType4KindE0ELNS_15FloatRoundStyleE2ESJ_EENS1_15EpilogueDefaultEEEEEvvEEEEvNT_6ParamsE)
        /*0020*/ 	.word	0x00000000
.L_19:


//--------------------- .nv.compat                --------------------------
	.section	.nv.compat,"",@"SHT_CUDA_COMPAT_INFO"
	.align	4
        /*0000*/ 	.byte	0x02, 0x09, 0x01, 0x00, 0x02, 0x02, 0x04, 0x00, 0x02, 0x05, 0x05, 0x00, 0x03, 0x07, 0x01, 0x01
        /*0010*/ 	.byte	0x02, 0x03, 0x01, 0x00, 0x02, 0x06, 0x01, 0x00, 0x04, 0x0b, 0x08, 0x00, 0x00, 0x00, 0x00, 0x00
        /*0020*/ 	.byte	0x00, 0x00, 0x00, 0x00


//--------------------- .nv.info._ZN7cutlass13device_kernelINS_4gemm6kernel13GemmUniversalIN4cute5tupleIJiiiiEEENS1_10collective13CollectiveMmaINS1_34MainloopSm90TmaGmmaWarpSpecializedILi2ENS5_IJNS4_1CILi1EEESB_SB_EEENS1_35KernelTmaWarpSpecializedCooperativeEEENS5_IJNSA_ILi256EEENSA_ILi128EEENSA_ILi64EEEEEENS_10tfloat32_tENS5_IJlSB_lEEESJ_SK_NS4_8TiledMMAINS4_8MMA_AtomIJNS4_4SM904GMMA30MMA_64x128x8_F32TF32TF32_SS_TNILNSO_7ScaleInE1ELSQ_1EEEEEENS4_6LayoutINS5_IJNSA_ILi2EEESB_SB_EEENS5_IJSB_NSA_ILi0EEESW_EEEEENS5_IJNS4_10UnderscoreESZ_SZ_EEEEENS4_13SM90_TMA_LOADENS4_14ComposedLayoutINS4_7SwizzleILi3ELi4ELi3EEENS4_18smem_ptr_flag_bitsILi32EEENST_INS5_IJNSA_ILi8EEENSA_ILi32EEEEEENS5_IJS19_SB_EEEEEEEvNS4_8identityES12_S1D_vS1E_EENS_8epilogue10collective6detail29Sm90TmaWarpSpecializedAdapterINS1H_15DefaultEpilogueISJ_SK_SK_NS1G_6thread17LinearCombinationISJ_Li1EffLNS1L_9ScaleType4KindE0ELNS_15FloatRoundStyleE2ESJ_EENS1_15EpilogueDefaultEEEEEvvEEEEvNT_6ParamsE --------------------------
	.section	.nv.info._ZN7cutlass13device_kernelINS_4gemm6kernel13GemmUniversalIN4cute5tupleIJiiiiEEENS1_10collective13CollectiveMmaINS1_34MainloopSm90TmaGmmaWarpSpecializedILi2ENS5_IJNS4_1CILi1EEESB_SB_EEENS1_35KernelTmaWarpSpecializedCooperativeEEENS5_IJNSA_ILi256EEENSA_ILi128EEENSA_ILi64EEEEEENS_10tfloat32_tENS5_IJlSB_lEEESJ_SK_NS4_8TiledMMAINS4_8MMA_AtomIJNS4_4SM904GMMA30MMA_64x128x8_F32TF32TF32_SS_TNILNSO_7ScaleInE1ELSQ_1EEEEEENS4_6LayoutINS5_IJNSA_ILi2EEESB_SB_EEENS5_IJSB_NSA_ILi0EEESW_EEEEENS5_IJNS4_10UnderscoreESZ_SZ_EEEEENS4_13SM90_TMA_LOADENS4_14ComposedLayoutINS4_7SwizzleILi3ELi4ELi3EEENS4_18smem_ptr_flag_bitsILi32EEENST_INS5_IJNSA_ILi8EEENSA_ILi32EEEEEENS5_IJS19_SB_EEEEEEEvNS4_8identityES12_S1D_vS1E_EENS_8epilogue10collective6detail29Sm90TmaWarpSpecializedAdapterINS1H_15DefaultEpilogueISJ_SK_SK_NS1G_6thread17LinearCombinationISJ_Li1EffLNS1L_9ScaleType4KindE0ELNS_15FloatRoundStyleE2ESJ_EENS1_15EpilogueDefaultEEEEEvvEEEEvNT_6ParamsE,"",@"SHT_CUDA_INFO"
	.sectionflags	@""
	.align	4


	//----- nvinfo : EIATTR_CUDA_API_VERSION
	.align		4
        /*0000*/ 	.byte	0x04, 0x37
        /*0002*/ 	.short	(.L_21 - .L_20)
.L_20:
        /*0004*/ 	.word	0x00000082


	//----- nvinfo : EIATTR_KPARAM_INFO
	.align		4
.L_21:
        /*0008*/ 	.byte	0x04, 0x17
        /*000a*/ 	.short	(.L_23 - .L_22)
.L_22:
        /*000c*/ 	.word	0x00000000
        /*0010*/ 	.short	0x0000
        /*0012*/ 	.short	0x0070
        /*0014*/ 	.byte	0x00, 0xf0, 0x01, 0x10


	//----- nvinfo : EIATTR_SPARSE_MMA_MASK
	.align		4
.L_23:
        /*0018*/ 	.byte	0x03, 0x50
        /*001a*/ 	.short	0x0000


	//----- nvinfo : EIATTR_MAXREG_COUNT
	.align		4
        /*001c*/ 	.byte	0x03, 0x1b
        /*001e*/ 	.short	0x00a8


	//----- nvinfo : EIATTR_NUM_BARRIERS
	.align		4
        /*0020*/ 	.byte	0x02, 0x4c
        /*0022*/ 	.byte	0x01
	.zero		1


	//----- nvinfo : EIATTR_EXTERNS
	.align		4
        /*0024*/ 	.byte	0x04, 0x0f
        /*0026*/ 	.short	(.L_25 - .L_24)


	//   ....[0]....
	.align		4
.L_24:
        /*0028*/ 	.word	index@(__assertfail)


	//----- nvinfo : EIATTR_MERCURY_ISA_VERSION
	.align		4
.L_25:
        /*002c*/ 	.byte	0x03, 0x5f
        /*002e*/ 	.short	0x0101


	//----- nvinfo : EIATTR_INT_WARP_WIDE_INSTR_OFFSETS
	.align		4
        /*0030*/ 	.byte	0x04, 0x31
        /*0032*/ 	.short	(.L_27 - .L_26)


	//   ....[0]....
.L_26:
        /*0034*/ 	.word	0x00000370


	//   ....[1]....
        /*0038*/ 	.word	0x000003a0


	//   ....[2]....
        /*003c*/ 	.word	0x00000480


	//----- nvinfo : EIATTR_COOP_GROUP_MASK_REGIDS
	.align		4
.L_27:
        /*0040*/ 	.byte	0x04, 0x29
        /*0042*/ 	.short	(.L_29 - .L_28)


	//   ....[0]....
.L_28:
        /*0044*/ 	.word	0xffffffff


	//   ....[1]....
        /*0048*/ 	.word	0xffffffff


	//   ....[2]....
        /*004c*/ 	.word	0xffffffff


	//   ....[3]....
        /*0050*/ 	.word	0xffffffff


	//   ....[4]....
        /*0054*/ 	.word	0xffffffff


	//----- nvinfo : EIATTR_COOP_GROUP_INSTR_OFFSETS
	.align		4
.L_29:
        /*0058*/ 	.byte	0x04, 0x28
        /*005a*/ 	.short	(.L_31 - .L_30)


	//   ....[0]....
.L_30:
        /*005c*/ 	.word	0x00000060


	//   ....[1]....
        /*0060*/ 	.word	0x00000070


	//   ....[2]....
        /*0064*/ 	.word	0x00000130


	//   ....[3]....
        /*0068*/ 	.word	0x00000280


	//   ....[4]....
        /*006c*/ 	.word	0x00000f30


	//----- nvinfo : EIATTR_REG_RECONFIG
	.align		4
.L_31:
        /*0070*/ 	.byte	0x01, 0x54
	.zero		2


	//----- nvinfo : EIATTR_SYSCALL_OFFSETS
	.align		4
        /*0074*/ 	.byte	0x04, 0x46
        /*0076*/ 	.short	(.L_33 - .L_32)


	//   ....[0]....
.L_32:
        /*0078*/ 	.word	0x000010f0


	//----- nvinfo : EIATTR_MBARRIER_INSTR_OFFSETS
	.align		4
.L_33:
        /*007c*/ 	.byte	0x04, 0x39
        /*007e*/ 	.short	(.L_35 - .L_34)


	//   ....[0]....
.L_34:
        /*0080*/ 	.word	0x00000230
        /*0084*/ 	.word	0x000000ff
        /*0088*/ 	.word	0x00000000
        /*008c*/ 	.short	0x0100
        /*008e*/ 	.byte	0x08
	.zero		1


	//   ....[1]....
        /*0090*/ 	.word	0x00000240
        /*0094*/ 	.word	0x000000ff
        /*0098*/ 	.word	0x00000010
        /*009c*/ 	.short	0x0100
        /*009e*/ 	.byte	0x08
	.zero		1


	//   ....[2]....
        /*00a0*/ 	.word	0x00000250
        /*00a4*/ 	.word	0x000000ff
        /*00a8*/ 	.word	0x00000008
        /*00ac*/ 	.short	0x0100
        /*00ae*/ 	.byte	0x08
	.zero		1


	//   ....[3]....
        /*00b0*/ 	.word	0x00000260
        /*00b4*/ 	.word	0x000000ff
        /*00b8*/ 	.word	0x00000018
        /*00bc*/ 	.short	0x0100
        /*00be*/ 	.byte	0x08
	.zero		1


	//   ....[4]....
        /*00c0*/ 	.word	0x000004f0
        /*00c4*/ 	.word	0x000000ff
        /*00c8*/ 	.word	0x00000030
        /*00cc*/ 	.short	0x0100
        /*00ce*/ 	.byte	0x06
	.zero		1


	//   ....[5]....
        /*00d0*/ 	.word	0x00000550
        /*00d4*/ 	.word	0x000000ff
        /*00d8*/ 	.word	0x00000038
        /*00dc*/ 	.short	0x0100
        /*00de*/ 	.byte	0x06
	.zero		1


	//   ....[6]....
        /*00e0*/ 	.word	0x00001170
        /*00e4*/ 	.word	0x00000003
        /*00e8*/ 	.word	0x00000000
        /*00ec*/ 	.short	0x010a
        /*00ee*/ 	.byte	0x3f
	.zero		1


	//   ....[7]....
        /*00f0*/ 	.word	0x000011b0
        /*00f4*/ 	.word	0x00000003
        /*00f8*/ 	.word	0x00000000
        /*00fc*/ 	.short	0x010a
        /*00fe*/ 	.byte	0x3f
	.zero		1


	//   ....[8]....
        /*0100*/ 	.word	0x000019a0
        /*0104*/ 	.word	0x000000ff
        /*0108*/ 	.word	0x00000000
        /*010c*/ 	.short	0x010a
        /*010e*/ 	.byte	0x09
	.zero		1


	//   ....[9]....
        /*0110*/ 	.word	0x000019e0
        /*0114*/ 	.word	0x000000ff
        /*0118*/ 	.word	0x00000000
        /*011c*/ 	.short	0x010a
        /*011e*/ 	.byte	0x09
	.zero		1


	//   ....[10]....
        /*0120*/ 	.word	0x00002090
        /*0124*/ 	.word	0x000000ff
        /*0128*/ 	.word	0x00000000
        /*012c*/ 	.short	0x0101
        /*012e*/ 	.byte	0x08
	.zero		1


	//   ....[11]....
        /*0130*/ 	.word	0x00002270
        /*0134*/ 	.word	0x000000ff
        /*0138*/ 	.word	0x00000000
        /*013c*/ 	.short	0x0101
        /*013e*/ 	.byte	0x04
	.zero		1


	//   ....[12]....
        /*0140*/ 	.word	0x0000b710
        /*0144*/ 	.word	0x0000000c
        /*0148*/ 	.word	0x00000010
        /*014c*/ 	.short	0x010a
        /*014e*/ 	.byte	0x3f
	.zero		1


	//   ....[13]....
        /*0150*/ 	.word	0x0000bb90
        /*0154*/ 	.word	0x00000005
        /*0158*/ 	.word	0x00000038
        /*015c*/ 	.short	0x0101
        /*015e*/ 	.byte	0x3f
	.zero		1


	//   ....[14]....
        /*0160*/ 	.word	0x0000c290
        /*0164*/ 	.word	0x00000007
        /*0168*/ 	.word	0x00000000
        /*016c*/ 	.short	0x010a
        /*016e*/ 	.byte	0x3f
	.zero		1


	//   ....[15]....
        /*0170*/ 	.word	0x0000c310
        /*0174*/ 	.word	0x00000005
        /*0178*/ 	.word	0x00000000
        /*017c*/ 	.short	0x010a
        /*017e*/ 	.byte	0x3f
	.zero		1


	//   ....[16]....
        /*0180*/ 	.word	0x0000c370
        /*0184*/ 	.word	0x00000003
        /*0188*/ 	.word	0x00000000
        /*018c*/ 	.short	0x010a
        /*018e*/ 	.byte	0x3f
	.zero		1


	//   ....[17]....
        /*0190*/ 	.word	0x0000c3d0
        /*0194*/ 	.word	0x00000004
        /*0198*/ 	.word	0x00000000
        /*019c*/ 	.short	0x010a
        /*019e*/ 	.byte	0x3f
	.zero		1


	//   ....[18]....
        /*01a0*/ 	.word	0x0000c4a0
        /*01a4*/ 	.word	0x0000000c
        /*01a8*/ 	.word	0x00000010
        /*01ac*/ 	.short	0x010a
        /*01ae*/ 	.byte	0x3f
	.zero		1


	//   ....[19]....
        /*01b0*/ 	.word	0x0000c570
        /*01b4*/ 	.word	0x00000007
        /*01b8*/ 	.word	0x00000000
        /*01bc*/ 	.short	0x010a
        /*01be*/ 	.byte	0x3f
	.zero		1


	//----- nvinfo : EIATTR_NUM_MBARRIERS
	.align		4
.L_35:
        /*01c0*/ 	.byte	0x03, 0x38
        /*01c2*/ 	.short	0x0006


	//----- nvinfo : EIATTR_EXIT_INSTR_OFFSETS
	.align		4
        /*01c4*/ 	.byte	0x04, 0x1c
        /*01c6*/ 	.short	(.L_37 - .L_36)


	//   ....[0]....
.L_36:
        /*01c8*/ 	.word	0x000005a0


	//   ....[1]....
        /*01cc*/ 	.word	0x00000e60


	//   ....[2]....
        /*01d0*/ 	.word	0x0000ad80


	//   ....[3]....
        /*01d4*/ 	.word	0x0000b3b0


	//   ....[4]....
        /*01d8*/ 	.word	0x0000c360


	//----- nvinfo : EIATTR_MAX_THREADS
	.align		4
.L_37:
        /*01dc*/ 	.byte	0x04, 0x05
        /*01de*/ 	.short	(.L_39 - .L_38)
.L_38:
        /*01e0*/ 	.word	0x00000180
        /*01e4*/ 	.word	0x00000001
        /*01e8*/ 	.word	0x00000001


	//----- nvinfo : EIATTR_CRS_STACK_SIZE
	.align		4
.L_39:
        /*01ec*/ 	.byte	0x04, 0x1e
        /*01ee*/ 	.short	(.L_41 - .L_40)
.L_40:
        /*01f0*/ 	.word	0x00000000


	//----- nvinfo : EIATTR_CBANK_PARAM_SIZE
	.align		4
.L_41:
        /*01f4*/ 	.byte	0x03, 0x19
        /*01f6*/ 	.short	0x0470


	//----- nvinfo : EIATTR_PARAM_CBANK
	.align		4
        /*01f8*/ 	.byte	0x04, 0x0a
        /*01fa*/ 	.short	(.L_43 - .L_42)
	.align		4
.L_42:
        /*01fc*/ 	.word	index@(.nv.constant0._ZN7cutlass13device_kernelINS_4gemm6kernel13GemmUniversalIN4cute5tupleIJiiiiEEENS1_10collective13CollectiveMmaINS1_34MainloopSm90TmaGmmaWarpSpecializedILi2ENS5_IJNS4_1CILi1EEESB_SB_EEENS1_35KernelTmaWarpSpecializedCooperativeEEENS5_IJNSA_ILi256EEENSA_ILi128EEENSA_ILi64EEEEEENS_10tfloat32_tENS5_IJlSB_lEEESJ_SK_NS4_8TiledMMAINS4_8MMA_AtomIJNS4_4SM904GMMA30MMA_64x128x8_F32TF32TF32_SS_TNILNSO_7ScaleInE1ELSQ_1EEEEEENS4_6LayoutINS5_IJNSA_ILi2EEESB_SB_EEENS5_IJSB_NSA_ILi0EEESW_EEEEENS5_IJNS4_10UnderscoreESZ_SZ_EEEEENS4_13SM90_TMA_LOADENS4_14ComposedLayoutINS4_7SwizzleILi3ELi4ELi3EEENS4_18smem_ptr_flag_bitsILi32EEENST_INS5_IJNSA_ILi8EEENSA_ILi32EEEEEENS5_IJS19_SB_EEEEEEEvNS4_8identityES12_S1D_vS1E_EENS_8epilogue10collective6detail29Sm90TmaWarpSpecializedAdapterINS1H_15DefaultEpilogueISJ_SK_SK_NS1G_6thread17LinearCombinationISJ_Li1EffLNS1L_9ScaleType4KindE0ELNS_15FloatRoundStyleE2ESJ_EENS1_15EpilogueDefaultEEEEEvvEEEEvNT_6ParamsE)
        /*0200*/ 	.short	0x0210
        /*0202*/ 	.short	0x0470


	//----- nvinfo : EIATTR_SW_WAR
	.align		4
.L_43:
        /*0204*/ 	.byte	0x04, 0x36
        /*0206*/ 	.short	(.L_45 - .L_44)
.L_44:
        /*0208*/ 	.word	0x00000008
.L_45:


//--------------------- .nv.callgraph             --------------------------
	.section	.nv.callgraph,"",@"SHT_CUDA_CALLGRAPH"
	.align	4
	.sectionentsize	8
	.align		4
        /*0000*/ 	.word	0x00000000
	.align		4
        /*0004*/ 	.word	0xffffffff
	.align		4
        /*0008*/ 	.word	index@(_ZN7cutlass13device_kernelINS_4gemm6kernel13GemmUniversalIN4cute5tupleIJiiiiEEENS1_10collective13CollectiveMmaINS1_34MainloopSm90TmaGmmaWarpSpecializedILi2ENS5_IJNS4_1CILi1EEESB_SB_EEENS1_35KernelTmaWarpSpecializedCooperativeEEENS5_IJNSA_ILi256EEENSA_ILi128EEENSA_ILi64EEEEEENS_10tfloat32_tENS5_IJlSB_lEEESJ_SK_NS4_8TiledMMAINS4_8MMA_AtomIJNS4_4SM904GMMA30MMA_64x128x8_F32TF32TF32_SS_TNILNSO_7ScaleInE1ELSQ_1EEEEEENS4_6LayoutINS5_IJNSA_ILi2EEESB_SB_EEENS5_IJSB_NSA_ILi0EEESW_EEEEENS5_IJNS4_10UnderscoreESZ_SZ_EEEEENS4_13SM90_TMA_LOADENS4_14ComposedLayoutINS4_7SwizzleILi3ELi4ELi3EEENS4_18smem_ptr_flag_bitsILi32EEENST_INS5_IJNSA_ILi8EEENSA_ILi32EEEEEENS5_IJS19_SB_EEEEEEEvNS4_8identityES12_S1D_vS1E_EENS_8epilogue10collective6detail29Sm90TmaWarpSpecializedAdapterINS1H_15DefaultEpilogueISJ_SK_SK_NS1G_6thread17LinearCombinationISJ_Li1EffLNS1L_9ScaleType4KindE0ELNS_15FloatRoundStyleE2ESJ_EENS1_15EpilogueDefaultEEEEEvvEEEEvNT_6ParamsE)
	.align		4
        /*000c*/ 	.word	index@(__assertfail)
	.align		4
        /*0010*/ 	.word	0x00000000
	.align		4
        /*0014*/ 	.word	0xfffffffe
	.align		4
        /*0018*/ 	.word	0x00000000
	.align		4
        /*001c*/ 	.word	0xfffffffd
	.align		4
        /*0020*/ 	.word	0x00000000
	.align		4
        /*0024*/ 	.word	0xfffffffc


//--------------------- .nv.constant4             --------------------------
	.section	.nv.constant4,"a",@progbits
	.align	8
	.align		8
.nv.constant4:
        /*0000*/ 	.dword	__assertfail
	.align		8
        /*0008*/ 	.dword	__unnamed_1
	.align		8
        /*0010*/ 	.dword	_ZN40_INTERNAL_b18cc1f4_4_k_cu_9d7d7dbd_270854cuda3std3__45__cpo5beginE
	.align		8
        /*0018*/ 	.dword	_ZN40_INTERNAL_b18cc1f4_4_k_cu_9d7d7dbd_270854cuda3std3__45__cpo3endE
	.align		8
        /*0020*/ 	.dword	_ZN40_INTERNAL_b18cc1f4_4_k_cu_9d7d7dbd_270854cuda3std3__45__cpo6cbeginE
	.align		8
        /*0028*/ 	.dword	_ZN40_INTERNAL_b18cc1f4_4_k_cu_9d7d7dbd_270854cuda3std3__45__cpo4cendE
	.align		8
        /*0030*/ 	.dword	_ZN40_INTERNAL_b18cc1f4_4_k_cu_9d7d7dbd_270854cuda3std3__442_GLOBAL__N__b18cc1f4_4_k_cu_9d7d7dbd_270856ignoreE
	.align		8
        /*0038*/ 	.dword	_ZN40_INTERNAL_b18cc1f4_4_k_cu_9d7d7dbd_270854cuda3std3__419piecewise_constructE
	.align		8
        /*0040*/ 	.dword	_ZN40_INTERNAL_b18cc1f4_4_k_cu_9d7d7dbd_270854cuda3std3__48in_placeE
	.align		8
        /*0048*/ 	.dword	_ZN40_INTERNAL_b18cc1f4_4_k_cu_9d7d7dbd_270854cuda3std6ranges3__45__cpo4swapE
	.align		8
        /*0050*/ 	.dword	_ZN40_INTERNAL_b18cc1f4_4_k_cu_9d7d7dbd_270854cuda3std6ranges3__45__cpo9iter_moveE
	.align		8
        /*0058*/ 	.dword	_ZN40_INTERNAL_b18cc1f4_4_k_cu_9d7d7dbd_270854cute7productE
	.align		8
        /*0060*/ 	.dword	_ZN40_INTERNAL_b18cc1f4_4_k_cu_9d7d7dbd_270854cute1_E
	.align		8
        /*0068*/ 	.dword	$str$22
	.align		8
        /*0070*/ 	.dword	$str$23


//--------------------- .text._ZN7cutlass13device_kernelINS_4gemm6kernel13GemmUniversalIN4cute5tupleIJiiiiEEENS1_10collective13CollectiveMmaINS1_34MainloopSm90TmaGmmaWarpSpecializedILi2ENS5_IJNS4_1CILi1EEESB_SB_EEENS1_35KernelTmaWarpSpecializedCooperativeEEENS5_IJNSA_ILi256EEENSA_ILi128EEENSA_ILi64EEEEEENS_10tfloat32_tENS5_IJlSB_lEEESJ_SK_NS4_8TiledMMAINS4_8MMA_AtomIJNS4_4SM904GMMA30MMA_64x128x8_F32TF32TF32_SS_TNILNSO_7ScaleInE1ELSQ_1EEEEEENS4_6LayoutINS5_IJNSA_ILi2EEESB_SB_EEENS5_IJSB_NSA_ILi0EEESW_EEEEENS5_IJNS4_10UnderscoreESZ_SZ_EEEEENS4_13SM90_TMA_LOADENS4_14ComposedLayoutINS4_7SwizzleILi3ELi4ELi3EEENS4_18smem_ptr_flag_bitsILi32EEENST_INS5_IJNSA_ILi8EEENSA_ILi32EEEEEENS5_IJS19_SB_EEEEEEEvNS4_8identityES12_S1D_vS1E_EENS_8epilogue10collective6detail29Sm90TmaWarpSpecializedAdapterINS1H_15DefaultEpilogueISJ_SK_SK_NS1G_6thread17LinearCombinationISJ_Li1EffLNS1L_9ScaleType4KindE0ELNS_15FloatRoundStyleE2ESJ_EENS1_15EpilogueDefaultEEEEEvvEEEEvNT_6ParamsE --------------------------
	.section	.text._ZN7cutlass13device_kernelINS_4gemm6kernel13GemmUniversalIN4cute5tupleIJiiiiEEENS1_10collective13CollectiveMmaINS1_34MainloopSm90TmaGmmaWarpSpecializedILi2ENS5_IJNS4_1CILi1EEESB_SB_EEENS1_35KernelTmaWarpSpecializedCooperativeEEENS5_IJNSA_ILi256EEENSA_ILi128EEENSA_ILi64EEEEEENS_10tfloat32_tENS5_IJlSB_lEEESJ_SK_NS4_8TiledMMAINS4_8MMA_AtomIJNS4_4SM904GMMA30MMA_64x128x8_F32TF32TF32_SS_TNILNSO_7ScaleInE1ELSQ_1EEEEEENS4_6LayoutINS5_IJNSA_ILi2EEESB_SB_EEENS5_IJSB_NSA_ILi0EEESW_EEEEENS5_IJNS4_10UnderscoreESZ_SZ_EEEEENS4_13SM90_TMA_LOADENS4_14ComposedLayoutINS4_7SwizzleILi3ELi4ELi3EEENS4_18smem_ptr_flag_bitsILi32EEENST_INS5_IJNSA_ILi8EEENSA_ILi32EEEEEENS5_IJS19_SB_EEEEEEEvNS4_8identityES12_S1D_vS1E_EENS_8epilogue10collective6detail29Sm90TmaWarpSpecializedAdapterINS1H_15DefaultEpilogueISJ_SK_SK_NS1G_6thread17LinearCombinationISJ_Li1EffLNS1L_9ScaleType4KindE0ELNS_15FloatRoundStyleE2ESJ_EENS1_15EpilogueDefaultEEEEEvvEEEEvNT_6ParamsE,"ax",@progbits
	.align	128
.text._ZN7cutlass13device_kernelINS_4gemm6kernel13GemmUniversalIN4cute5tupleIJiiiiEEENS1_10collective13CollectiveMmaINS1_34MainloopSm90TmaGmmaWarpSpecializedILi2ENS5_IJNS4_1CILi1EEESB_SB_EEENS1_35KernelTmaWarpSpecializedCooperativeEEENS5_IJNSA_ILi256EEENSA_ILi128EEENSA_ILi64EEEEEENS_10tfloat32_tENS5_IJlSB_lEEESJ_SK_NS4_8TiledMMAINS4_8MMA_AtomIJNS4_4SM904GMMA30MMA_64x128x8_F32TF32TF32_SS_TNILNSO_7ScaleInE1ELSQ_1EEEEEENS4_6LayoutINS5_IJNSA_ILi2EEESB_SB_EEENS5_IJSB_NSA_ILi0EEESW_EEEEENS5_IJNS4_10UnderscoreESZ_SZ_EEEEENS4_13SM90_TMA_LOADENS4_14ComposedLayoutINS4_7SwizzleILi3ELi4ELi3EEENS4_18smem_ptr_flag_bitsILi32EEENST_INS5_IJNSA_ILi8EEENSA_ILi32EEEEEENS5_IJS19_SB_EEEEEEEvNS4_8identityES12_S1D_vS1E_EENS_8epilogue10collective6detail29Sm90TmaWarpSpecializedAdapterINS1H_15DefaultEpilogueISJ_SK_SK_NS1G_6thread17LinearCombinationISJ_Li1EffLNS1L_9ScaleType4KindE0ELNS_15FloatRoundStyleE2ESJ_EENS1_15EpilogueDefaultEEEEEvvEEEEvNT_6ParamsE:
        .type           _ZN7cutlass13device_kernelINS_4gemm6kernel13GemmUniversalIN4cute5tupleIJiiiiEEENS1_10collective13CollectiveMmaINS1_34MainloopSm90TmaGmmaWarpSpecializedILi2ENS5_IJNS4_1CILi1EEESB_SB_EEENS1_35KernelTmaWarpSpecializedCooperativeEEENS5_IJNSA_ILi256EEENSA_ILi128EEENSA_ILi64EEEEEENS_10tfloat32_tENS5_IJlSB_lEEESJ_SK_NS4_8TiledMMAINS4_8MMA_AtomIJNS4_4SM904GMMA30MMA_64x128x8_F32TF32TF32_SS_TNILNSO_7ScaleInE1ELSQ_1EEEEEENS4_6LayoutINS5_IJNSA_ILi2EEESB_SB_EEENS5_IJSB_NSA_ILi0EEESW_EEEEENS5_IJNS4_10UnderscoreESZ_SZ_EEEEENS4_13SM90_TMA_LOADENS4_14ComposedLayoutINS4_7SwizzleILi3ELi4ELi3EEENS4_18smem_ptr_flag_bitsILi32EEENST_INS5_IJNSA_ILi8EEENSA_ILi32EEEEEENS5_IJS19_SB_EEEEEEEvNS4_8identityES12_S1D_vS1E_EENS_8epilogue10collective6detail29Sm90TmaWarpSpecializedAdapterINS1H_15DefaultEpilogueISJ_SK_SK_NS1G_6thread17LinearCombinationISJ_Li1EffLNS1L_9ScaleType4KindE0ELNS_15FloatRoundStyleE2ESJ_EENS1_15EpilogueDefaultEEEEEvvEEEEvNT_6ParamsE,@function
        .size           _ZN7cutlass13device_kernelINS_4gemm6kernel13GemmUniversalIN4cute5tupleIJiiiiEEENS1_10collective13CollectiveMmaINS1_34MainloopSm90TmaGmmaWarpSpecializedILi2ENS5_IJNS4_1CILi1EEESB_SB_EEENS1_35KernelTmaWarpSpecializedCooperativeEEENS5_IJNSA_ILi256EEENSA_ILi128EEENSA_ILi64EEEEEENS_10tfloat32_tENS5_IJlSB_lEEESJ_SK_NS4_8TiledMMAINS4_8MMA_AtomIJNS4_4SM904GMMA30MMA_64x128x8_F32TF32TF32_SS_TNILNSO_7ScaleInE1ELSQ_1EEEEEENS4_6LayoutINS5_IJNSA_ILi2EEESB_SB_EEENS5_IJSB_NSA_ILi0EEESW_EEEEENS5_IJNS4_10UnderscoreESZ_SZ_EEEEENS4_13SM90_TMA_LOADENS4_14ComposedLayoutINS4_7SwizzleILi3ELi4ELi3EEENS4_18smem_ptr_flag_bitsILi32EEENST_INS5_IJNSA_ILi8EEENSA_ILi32EEEEEENS5_IJS19_SB_EEEEEEEvNS4_8identityES12_S1D_vS1E_EENS_8epilogue10collective6detail29Sm90TmaWarpSpecializedAdapterINS1H_15DefaultEpilogueISJ_SK_SK_NS1G_6thread17LinearCombinationISJ_Li1EffLNS1L_9ScaleType4KindE0ELNS_15FloatRoundStyleE2ESJ_EENS1_15EpilogueDefaultEEEEEvvEEEEvNT_6ParamsE,(.L_x_316 - _ZN7cutlass13device_kernelINS_4gemm6kernel13GemmUniversalIN4cute5tupleIJiiiiEEENS1_10collective13CollectiveMmaINS1_34MainloopSm90TmaGmmaWarpSpecializedILi2ENS5_IJNS4_1CILi1EEESB_SB_EEENS1_35KernelTmaWarpSpecializedCooperativeEEENS5_IJNSA_ILi256EEENSA_ILi128EEENSA_ILi64EEEEEENS_10tfloat32_tENS5_IJlSB_lEEESJ_SK_NS4_8TiledMMAINS4_8MMA_AtomIJNS4_4SM904GMMA30MMA_64x128x8_F32TF32TF32_SS_TNILNSO_7ScaleInE1ELSQ_1EEEEEENS4_6LayoutINS5_IJNSA_ILi2EEESB_SB_EEENS5_IJSB_NSA_ILi0EEESW_EEEEENS5_IJNS4_10UnderscoreESZ_SZ_EEEEENS4_13SM90_TMA_LOADENS4_14ComposedLayoutINS4_7SwizzleILi3ELi4ELi3EEENS4_18smem_ptr_flag_bitsILi32EEENST_INS5_IJNSA_ILi8EEENSA_ILi32EEEEEENS5_IJS19_SB_EEEEEEEvNS4_8identityES12_S1D_vS1E_EENS_8epilogue10collective6detail29Sm90TmaWarpSpecializedAdapterINS1H_15DefaultEpilogueISJ_SK_SK_NS1G_6thread17LinearCombinationISJ_Li1EffLNS1L_9ScaleType4KindE0ELNS_15FloatRoundStyleE2ESJ_EENS1_15EpilogueDefaultEEEEEvvEEEEvNT_6ParamsE)
        .other          _ZN7cutlass13device_kernelINS_4gemm6kernel13GemmUniversalIN4cute5tupleIJiiiiEEENS1_10collective13CollectiveMmaINS1_34MainloopSm90TmaGmmaWarpSpecializedILi2ENS5_IJNS4_1CILi1EEESB_SB_EEENS1_35KernelTmaWarpSpecializedCooperativeEEENS5_IJNSA_ILi256EEENSA_ILi128EEENSA_ILi64EEEEEENS_10tfloat32_tENS5_IJlSB_lEEESJ_SK_NS4_8TiledMMAINS4_8MMA_AtomIJNS4_4SM904GMMA30MMA_64x128x8_F32TF32TF32_SS_TNILNSO_7ScaleInE1ELSQ_1EEEEEENS4_6LayoutINS5_IJNSA_ILi2EEESB_SB_EEENS5_IJSB_NSA_ILi0EEESW_EEEEENS5_IJNS4_10UnderscoreESZ_SZ_EEEEENS4_13SM90_TMA_LOADENS4_14ComposedLayoutINS4_7SwizzleILi3ELi4ELi3EEENS4_18smem_ptr_flag_bitsILi32EEENST_INS5_IJNSA_ILi8EEENSA_ILi32EEEEEENS5_IJS19_SB_EEEEEEEvNS4_8identityES12_S1D_vS1E_EENS_8epilogue10collective6detail29Sm90TmaWarpSpecializedAdapterINS1H_15DefaultEpilogueISJ_SK_SK_NS1G_6thread17LinearCombinationISJ_Li1EffLNS1L_9ScaleType4KindE0ELNS_15FloatRoundStyleE2ESJ_EENS1_15EpilogueDefaultEEEEEvvEEEEvNT_6ParamsE,@"STO_CUDA_ENTRY STV_DEFAULT"
_ZN7cutlass13device_kernelINS_4gemm6kernel13GemmUniversalIN4cute5tupleIJiiiiEEENS1_10collective13CollectiveMmaINS1_34MainloopSm90TmaGmmaWarpSpecializedILi2ENS5_IJNS4_1CILi1EEESB_SB_EEENS1_35KernelTmaWarpSpecializedCooperativeEEENS5_IJNSA_ILi256EEENSA_ILi128EEENSA_ILi64EEEEEENS_10tfloat32_tENS5_IJlSB_lEEESJ_SK_NS4_8TiledMMAINS4_8MMA_AtomIJNS4_4SM904GMMA30MMA_64x128x8_F32TF32TF32_SS_TNILNSO_7ScaleInE1ELSQ_1EEEEEENS4_6LayoutINS5_IJNSA_ILi2EEESB_SB_EEENS5_IJSB_NSA_ILi0EEESW_EEEEENS5_IJNS4_10UnderscoreESZ_SZ_EEEEENS4_13SM90_TMA_LOADENS4_14ComposedLayoutINS4_7SwizzleILi3ELi4ELi3EEENS4_18smem_ptr_flag_bitsILi32EEENST_INS5_IJNSA_ILi8EEENSA_ILi32EEEEEENS5_IJS19_SB_EEEEEEEvNS4_8identityES12_S1D_vS1E_EENS_8epilogue10collective6detail29Sm90TmaWarpSpecializedAdapterINS1H_15DefaultEpilogueISJ_SK_SK_NS1G_6thread17LinearCombinationISJ_Li1EffLNS1L_9ScaleType4KindE0ELNS_15FloatRoundStyleE2ESJ_EENS1_15EpilogueDefaultEEEEEvvEEEEvNT_6ParamsE:
[----:B------:R-:W0:Y:S01]  /*0000*/  LDC R1, c[0x0][0x28] ;  /* 0x00000a00ff017b82 */ /* 0x000e220000000800 */
[----:B------:R-:W1:Y:S01]  /*0010*/  S2R R18, SR_TID.X ;  /* 0x0000000000127919 */ /* 0x000e620000002100 */
[----:B------:R-:W-:Y:S01]  /*0020*/  ELECT P0, URZ, PT ;  /* 0x00000000003f782f */ /* 0x000fe20003800000 */
[----:B------:R-:W-:Y:S01]  /*0030*/  BSSY B0, `(.L_x_0) ;  /* 0x000000f000007945 */ /* 0x000fe20003800000 */
[--C-:B-1----:R-:W-:Y:S02]  /*0040*/  SHF.R.U32.HI R0, RZ, 0x5, R18.reuse ;  /* 0x00000005ff007819 */ /* 0x102fe40000011612 */
[----:B------:R-:W-:-:S03]  /*0050*/  SHF.R.U32.HI R22, RZ, 0x7, R18 ;  /* 0x00000007ff167819 */ /* 0x000fc60000011612 */
[----:B------:R-:W1:Y:S04]  /*0060*/  SHFL.IDX PT, R5, R0, RZ, 0x1f ;  /* 0x00001fff00057589 */ /* 0x000e6800000e0000 */
[----:B------:R2:W3:Y:S01]  /*0070*/  SHFL.IDX PT, R8, R22, RZ, 0x1f ;  /* 0x00001fff16087589 */ /* 0x0004e200000e0000 */
[----:B-1----:R-:W-:-:S13]  /*0080*/  ISETP.NE.OR P0, PT, R5, RZ, !P0 ;  /* 0x000000ff0500720c */ /* 0x002fda0004705670 */
[----:B0-23--:R-:W-:Y:S05]  /*0090*/  @P0 BRA `(.L_x_1) ;  /* 0x0000000000200947 */ /* 0x00dfea0003800000 */
[----:B------:R-:W-:Y:S02]  /*00a0*/  ULDC.64 UR4, c[0x0][0x198] ;  /* 0x0000660000047ab9 */ /* 0x000fe40000000a00 */
[----:B------:R-:W-:Y:S02]  /*00b0*/  UIADD3 UR6, UP0, UR4, 0xf0, URZ ;  /* 0x000000f004067890 */ /* 0x000fe4000ff1e03f */
[----:B------:R-:W-:Y:S02]  /*00c0*/  UIADD3 UR4, UP1, UR4, 0x1f0, URZ ;  /* 0x000001f004047890 */ /* 0x000fe4000ff3e03f */
[----:B------:R-:W-:Y:S02]  /*00d0*/  UIADD3.X UR7, URZ, UR5, URZ, UP0, !UPT ;  /* 0x000000053f077290 */ /* 0x000fe400087fe43f */
[----:B------:R-:W-:-:S07]  /*00e0*/  UIADD3.X UR5, URZ, UR5, URZ, UP1, !UPT ;  /* 0x000000053f057290 */ /* 0x000fce0008ffe43f */
[----:B------:R0:W-:Y:S02]  /*00f0*/  UTMACCTL.PF [UR6] ;  /* 0x00000000060079b9 */ /* 0x0001e40008040000 */
[----:B------:R0:W-:Y:S02]  /*0100*/  UTMACCTL.PF [UR4] ;  /* 0x00000000040079b9 */ /* 0x0001e40008040000 */
[----:B0-----:R-:W-:Y:S01]  /*0110*/  NOP ;  /* 0x0000000000007918 */ /* 0x001fe20000000000 */
.L_x_1:
[----:B------:R-:W-:Y:S05]  /*0120*/  BSYNC B0 ;  /* 0x0000000000007941 */ /* 0x000fea0003800000 */
.L_x_0:
[----:B------:R-:W0:Y:S02]  /*0130*/  SHFL.IDX PT, R2, R0, RZ, 0x1f ;  /* 0x00001fff00027589 */ /* 0x000e2400000e0000 */
[----:B0-----:R-:W-:-:S13]  /*0140*/  ISETP.NE.AND P0, PT, R2, RZ, PT ;  /* 0x000000ff0200720c */ /* 0x001fda0003f05270 */
[----:B------:R-:W-:Y:S05]  /*0150*/  @P0 BRA `(.L_x_2) ;  /* 0x0000000000480947 */ /* 0x000fea0003800000 */
[----:B------:R-:W0:Y:S01]  /*0160*/  S2UR UR8, SR_CgaCtaId ;  /* 0x00000000000879c3 */ /* 0x000e220000008800 */
[----:B------:R-:W-:Y:S01]  /*0170*/  UMOV UR4, 0x400 ;  /* 0x0000040000047882 */ /* 0x000fe20000000000 */
[----:B------:R-:W-:Y:S01]  /*0180*/  UMOV UR5, 0x1 ;  /* 0x0000000100057882 */ /* 0x000fe20000000000 */
[----:B------:R-:W-:Y:S01]  /*0190*/  UMOV UR6, 0x100 ;  /* 0x0000010000067882 */ /* 0x000fe20000000000 */
[----:B------:R-:W-:Y:S01]  /*01a0*/  ELECT P0, URZ, PT ;  /* 0x00000000003f782f */ /* 0x000fe20003800000 */
[----:B------:R-:W-:-:S04]  /*01b0*/  UIADD3 UR6, -UR6, 0x100000, URZ ;  /* 0x0010000006067890 */ /* 0x000fc8000fffe13f */
[----:B------:R-:W-:Y:S02]  /*01c0*/  USHF.L.U32 UR7, UR6, 0xb, URZ ;  /* 0x0000000b06077899 */ /* 0x000fe4000800063f */
[----:B------:R-:W-:Y:S02]  /*01d0*/  USHF.L.U32 UR6, UR6, 0x1, URZ ;  /* 0x0000000106067899 */ /* 0x000fe4000800063f */
[----:B0-----:R-:W-:Y:S02]  /*01e0*/  ULEA UR8, UR8, UR4, 0x18 ;  /* 0x0000000408087291 */ /* 0x001fe4000f8ec03f */
[----:B------:R-:W-:-:S04]  /*01f0*/  UIADD3 UR4, -UR5, 0x100000, URZ ;  /* 0x0010000005047890 */ /* 0x000fc8000fffe13f */
[----:B------:R-:W-:Y:S02]  /*0200*/  USHF.L.U32 UR5, UR4, 0xb, URZ ;  /* 0x0000000b04057899 */ /* 0x000fe4000800063f */
[----:B------:R-:W-:Y:S01]  /*0210*/  USHF.L.U32 UR4, UR4, 0x1, URZ ;  /* 0x0000000104047899 */ /* 0x000fe2000800063f */
[----:B------:R-:W0:Y:S11]  /*0220*/  FENCE.VIEW.ASYNC.S ;  /* 0x00000000000073c6 */ /* 0x000e360000000000 */
[----:B0-----:R0:W1:Y:S01]  /*0230*/  SYNCS.EXCH.64 URZ, [UR8], UR4 ;  /* 0x00000004083f75b2 */ /* 0x0010620008000100 */
[----:B------:R0:W2:Y:S01]  /*0240*/  SYNCS.EXCH.64 URZ, [UR8+0x10], UR6 ;  /* 0x00001006083f75b2 */ /* 0x0000a20008000100 */
[----:B------:R0:W3:Y:S01]  /*0250*/  SYNCS.EXCH.64 URZ, [UR8+0x8], UR4 ;  /* 0x00000804083f75b2 */ /* 0x0000e20008000100 */
[----:B------:R0:W4:Y:S01]  /*0260*/  SYNCS.EXCH.64 URZ, [UR8+0x18], UR6 ;  /* 0x00001806083f75b2 */ /* 0x0001220008000100 */
[----:B------:R-:W-:Y:S01]  /*0270*/  NOP ;  /* 0x0000000000007918 */ /* 0x000fe20000000000 */
.L_x_2:
[----:B------:R-:W5:Y:S01]  /*0280*/  SHFL.IDX PT, R0, R0, RZ, 0x1f ;  /* 0x00001fff00007589 */ /* 0x000f6200000e0000 */
[----:B------:R-:W-:Y:S01]  /*0290*/  ELECT P0, URZ, PT ;  /* 0x00000000003f782f */ /* 0x000fe20003800000 */
[----:B------:R-:W1:Y:S01]  /*02a0*/  LDC R2, c[0x0][0x65c] ;  /* 0x00019700ff027b82 */ /* 0x000e620000000800 */
[----:B------:R-:W-:Y:S01]  /*02b0*/  SHF.R.S32.HI R6, RZ, 0x1f, R5 ;  /* 0x0000001fff067819 */ /* 0x000fe20000011405 */
[----:B------:R-:W2:Y:S01]  /*02c0*/  S2R R3, SR_CTAID.Y ;  /* 0x0000000000037919 */ /* 0x000ea20000002600 */
[----:B0-----:R-:W-:Y:S01]  /*02d0*/  UMOV UR4, 0x20 ;  /* 0x0000002000047882 */ /* 0x001fe20000000000 */
[----:B------:R-:W-:Y:S01]  /*02e0*/  ISETP.NE.AND P2, PT, R8, RZ, PT ;  /* 0x000000ff0800720c */ /* 0x000fe20003f45270 */
[----:B------:R-:W-:Y:S01]  /*02f0*/  NOP ;  /* 0x0000000000007918 */ /* 0x000fe20000000000 */
[----:B------:R-:W0:Y:S01]  /*0300*/  S2R R4, SR_CTAID.X ;  /* 0x0000000000047919 */ /* 0x000e220000002500 */
[----:B------:R-:W-:Y:S01]  /*0310*/  LEA.HI R6, R6, R5, RZ, 0x2 ;  /* 0x0000000506067211 */ /* 0x000fe200078f10ff */
[----:B------:R-:W-:Y:S01]  /*0320*/  NOP ;  /* 0x0000000000007918 */ /* 0x000fe20000000000 */
[----:B-----5:R-:W-:-:S02]  /*0330*/  ISETP.NE.OR P0, PT, R0, RZ, !P0 ;  /* 0x000000ff0000720c */ /* 0x020fc40004705670 */
[----:B-1----:R-:W-:-:S04]  /*0340*/  ISETP.NE.AND P3, PT, R2, 0x1, PT ;  /* 0x000000010200780c */ /* 0x002fc80003f65270 */
[----:B------:R-:W-:Y:S02]  /*0350*/  P2R R0, PR, RZ, 0x8 ;  /* 0x00000008ff007803 */ /* 0x000fe40000000000 */
[----:B------:R-:W-:-:S05]  /*0360*/  LOP3.LUT R0, R6, 0xfffffffc, RZ, 0xc0, !PT ;  /* 0xfffffffc06007812 */ /* 0x000fca00078ec0ff */
[----:B------:R-:W-:Y:S01]  /*0370*/  VOTEU.ALL UP0, P0 ;  /* 0x00000000003f7886 */ /* 0x000fe20000000000 */
[----:B------:R-:W-:Y:S01]  /*0380*/  IMAD.IADD R0, R5, 0x1, -R0 ;  /* 0x0000000105007824 */ /* 0x000fe200078e0a00 */
[----:B------:R-:W0:Y:S01]  /*0390*/  @P3 LDC R17, c[0x0][0x10] ;  /* 0x00000400ff113b82 */ /* 0x000e220000000800 */
[----:B------:R-:W-:Y:S01]  /*03a0*/  VOTEU.ALL UP1, P0 ;  /* 0x00000000003f7886 */ /* 0x000fe20000020000 */
[----:B--2---:R-:W-:Y:S01]  /*03b0*/  @P3 IMAD.MOV.U32 R6, RZ, RZ, R3 ;  /* 0x000000ffff063224 */ /* 0x004fe200078e0003 */
[----:B------:R-:W-:Y:S01]  /*03c0*/  @!UP0 UMOV UR6, 0x400 ;  /* 0x0000040000068882 */ /* 0x000fe20000000000 */
[----:B------:R-:W-:-:S04]  /*03d0*/  @!UP0 UIADD3 UR4, -UR4, 0x100000, URZ ;  /* 0x0010000004048890 */ /* 0x000fc8000fffe13f */
[----:B------:R-:W-:Y:S02]  /*03e0*/  @!UP0 USHF.L.U32 UR5, UR4, 0xb, URZ ;  /* 0x0000000b04058899 */ /* 0x000fe4000800063f */
[----:B------:R-:W-:Y:S01]  /*03f0*/  @!UP0 USHF.L.U32 UR4, UR4, 0x1, URZ ;  /* 0x0000000104048899 */ /* 0x000fe2000800063f */
[----:B------:R-:W-:Y:S02]  /*0400*/  @P3 IMAD.MOV.U32 R7, RZ, RZ, RZ ;  /* 0x000000ffff073224 */ /* 0x000fe400078e00ff */
[----:B------:R-:W-:Y:S01]  /*0410*/  IMAD.MOV.U32 R5, RZ, RZ, RZ ;  /* 0x000000ffff057224 */ /* 0x000fe200078e00ff */
[----:B------:R-:W1:Y:S01]  /*0420*/  @!UP0 S2UR UR7, SR_CgaCtaId ;  /* 0x00000000000789c3 */ /* 0x000e620000008800 */
[----:B------:R-:W-:-:S07]  /*0430*/  @P3 IMAD.MOV.U32 R11, RZ, RZ, RZ ;  /* 0x000000ffff0b3224 */ /* 0x000fce00078e00ff */
[----:B------:R-:W2:Y:S01]  /*0440*/  @!P3 LDC R9, c[0x0][0xc] ;  /* 0x00000300ff09bb82 */ /* 0x000ea20000000800 */
[----:B0-----:R-:W-:-:S04]  /*0450*/  @P3 IMAD.WIDE.U32 R16, R4, R17, R6 ;  /* 0x0000001104103225 */ /* 0x001fc800078e0006 */
[----:B------:R-:W-:Y:S01]  /*0460*/  @P3 IMAD.IADD R17, R17, 0x1, R11 ;  /* 0x0000000111113824 */ /* 0x000fe200078e020b */
[----:B-1----:R-:W-:Y:S01]  /*0470*/  @!UP0 ULEA UR6, UR7, UR6, 0x18 ;  /* 0x0000000607068291 */ /* 0x002fe2000f8ec03f */
[----:B------:R-:W-:Y:S01]  /*0480*/  VOTEU.ALL UP0, P0 ;  /* 0x00000000003f7886 */ /* 0x000fe20000000000 */
[----:B------:R-:W-:-:S04]  /*0490*/  ISETP.NE.AND P0, PT, R0, 0x3, PT ;  /* 0x000000030000780c */ /* 0x000fc80003f05270 */
[----:B------:R-:W-:Y:S01]  /*04a0*/  ISETP.EQ.OR P0, PT, R0, RZ, !P0 ;  /* 0x000000ff0000720c */ /* 0x000fe20004702670 */
[----:B--2---:R-:W-:-:S03]  /*04b0*/  @!P3 IMAD.WIDE.U32 R6, R9, R3, R4 ;  /* 0x000000030906b225 */ /* 0x004fc600078e0004 */
[C---:B------:R-:W-:Y:S01]  /*04c0*/  ISETP.EQ.AND P0, PT, R8.reuse, RZ, P0 ;  /* 0x000000ff0800720c */ /* 0x040fe20000702270 */
[----:B------:R-:W-:Y:S01]  /*04d0*/  VIADD R8, R8, 0xffffffff ;  /* 0xffffffff08087836 */ /* 0x000fe20000000000 */
[----:B------:R-:W0:Y:S02]  /*04e0*/  FENCE.VIEW.ASYNC.S ;  /* 0x00000000000073c6 */ /* 0x000e240000000000 */
[----:B0-----:R0:W3:Y:S01]  /*04f0*/  @!UP0 SYNCS.EXCH.64 URZ, [UR6+0x30], UR4 ;  /* 0x00003004063f85b2 */ /* 0x0010e20008000100 */
[----:B------:R-:W-:Y:S01]  /*0500*/  @!P3 IMAD.MOV.U32 R16, RZ, RZ, R6 ;  /* 0x000000ffff10b224 */ /* 0x000fe200078e0006 */
[----:B------:R-:W-:Y:S01]  /*0510*/  SEL R19, RZ, 0x1, !P0 ;  /* 0x00000001ff137807 */ /* 0x000fe20004000000 */
[----:B------:R-:W-:Y:S01]  /*0520*/  @!P3 IMAD.MOV.U32 R17, RZ, RZ, R7 ;  /* 0x000000ffff11b224 */ /* 0x000fe200078e0007 */
[----:B------:R-:W-:-:S04]  /*0530*/  ISETP.GE.U32.AND P1, PT, R8, 0x2, PT ;  /* 0x000000020800780c */ /* 0x000fc80003f26070 */
[----:B------:R-:W-:Y:S01]  /*0540*/  SEL R19, R19, 0x2, P1 ;  /* 0x0000000213137807 */ /* 0x000fe20000800000 */
[----:B------:R0:W3:Y:S01]  /*0550*/  @!UP1 SYNCS.EXCH.64 URZ, [UR6+0x38], UR4 ;  /* 0x00003804063f95b2 */ /* 0x0000e20008000100 */
[----:B------:R-:W-:Y:S01]  /*0560*/  NOP ;  /* 0x0000000000007918 */ /* 0x000fe20000000000 */
[----:B---34-:R-:W-:Y:S06]  /*0570*/  BAR.SYNC.DEFER_BLOCKING 0x0 ;  /* 0x0000000000007b1d */ /* 0x018fec0000010000 */
[----:B------:R-:W-:Y:S05]  /*0580*/  @!P2 BRA `(.L_x_3) ;  /* 0x000000a80000a947 */ /* 0x000fea0003800000 */
[----:B------:R-:W-:-:S13]  /*0590*/  ISETP.GT.U32.AND P0, PT, R8, 0x1, PT ;  /* 0x000000010800780c */ /* 0x000fda0003f04070 */
[----:B0-----:R-:W-:Y:S05]  /*05a0*/  @P0 EXIT ;  /* 0x000000000000094d */ /* 0x001fea0003800000 */
[----:B------:R-:W-:Y:S01]  /*05b0*/  ULDC.64 UR4, c[0x0][0x650] ;  /* 0x0001940000047ab9 */ /* 0x000fe20000000a00 */
[----:B------:R-:W-:Y:S01]  /*05c0*/  PRMT R0, RZ, 0x7610, R0 ;  /* 0x00007610ff007816 */ /* 0x000fe20000000000 */
[----:B------:R-:W-:Y:S01]  /*05d0*/  IMAD.MOV.U32 R152, RZ, RZ, -0x1 ;  /* 0xffffffffff987424 */ /* 0x000fe200078e00ff */
[----:B------:R-:W-:Y:S01]  /*05e0*/  ISETP.GE.U32.AND P0, PT, R16, UR4, PT ;  /* 0x0000000410007c0c */ /* 0x000fe2000bf06070 */
[----:B------:R-:W-:Y:S02]  /*05f0*/  IMAD.MOV.U32 R153, RZ, RZ, -0x1 ;  /* 0xffffffffff997424 */ /* 0x000fe400078e00ff */
[----:B------:R-:W-:Y:S01]  /*0600*/  IMAD.MOV.U32 R23, RZ, RZ, -0x1 ;  /* 0xffffffffff177424 */ /* 0x000fe200078e00ff */
[----:B------:R-:W-:-:S13]  /*0610*/  ISETP.GE.U32.AND.EX P0, PT, R17, UR5, PT, P0 ;  /* 0x0000000511007c0c */ /* 0x000fda000bf06100 */
[----:B------:R-:W-:Y:S05]  /*0620*/  @P0 BRA `(.L_x_4) ;  /* 0x0000000400540947 */ /* 0x000fea0003800000 */
[----:B------:R-:W0:Y:S01]  /*0630*/  LDC.64 R14, c[0x0][0x628] ;  /* 0x00018a00ff0e7b82 */ /* 0x000e220000000a00 */
[----:B------:R-:W-:Y:S02]  /*0640*/  IMAD.MOV.U32 R6, RZ, RZ, R16 ;  /* 0x000000ffff067224 */ /* 0x000fe400078e0010 */
[----:B------:R-:W-:-:S05]  /*0650*/  IMAD.MOV.U32 R7, RZ, RZ, R17 ;  /* 0x000000ffff077224 */ /* 0x000fca00078e0011 */
[----:B------:R-:W1:Y:S08]  /*0660*/  LDC R0, c[0x0][0x630] ;  /* 0x00018c00ff007b82 */ /* 0x000e700000000800 */
[----:B------:R-:W2:Y:S01]  /*0670*/  LDC.64 R20, c[0x0][0x620] ;  /* 0x00018800ff147b82 */ /* 0x000ea20000000a00 */
[----:B0-----:R-:W-:-:S04]  /*0680*/  ISETP.NE.U32.AND P0, PT, R14, RZ, PT ;  /* 0x000000ff0e00720c */ /* 0x001fc80003f05070 */
[----:B------:R-:W-:-:S13]  /*0690*/  ISETP.NE.AND.EX P0, PT, R15, RZ, PT, P0 ;  /* 0x000000ff0f00720c */ /* 0x000fda0003f05300 */
[----:B-12---:R-:W-:Y:S05]  /*06a0*/  @!P0 BRA `(.L_x_5) ;  /* 0x0000000000288947 */ /* 0x006fea0003800000 */
[----:B------:R-:W0:Y:S02]  /*06b0*/  LDC R11, c[0x0][0x634] ;  /* 0x00018d00ff0b7b82 */ /* 0x000e240000000800 */
[----:B0-----:R-:W-:-:S05]  /*06c0*/  IADD3 R11, P0, R16, R11, RZ ;  /* 0x0000000b100b7210 */ /* 0x001fca0007f1e0ff */
[----:B------:R-:W-:-:S04]  /*06d0*/  IMAD.X R13, RZ, RZ, R17, P0 ;  /* 0x000000ffff0d7224 */ /* 0x000fc800000e0611 */
[----:B------:R-:W-:-:S04]  /*06e0*/  IMAD.WIDE.U32 R6, R13, R14, RZ ;  /* 0x0000000e0d067225 */ /* 0x000fc800078e00ff */
[----:B------:R-:W-:-:S04]  /*06f0*/  IMAD.WIDE.U32 R8, P0, R11, R15, R6 ;  /* 0x0000000f0b087225 */ /* 0x000fc80007800006 */
[----:B------:R-:W-:-:S04]  /*0700*/  IMAD.WIDE.U32 R6, R11, R14, RZ ;  /* 0x0000000e0b067225 */ /* 0x000fc800078e00ff */
[----:B------:R-:W-:Y:S01]  /*0710*/  IMAD.X R11, RZ, RZ, RZ, P0 ;  /* 0x000000ffff0b7224 */ /* 0x000fe200000e06ff */
[----:B------:R-:W-:Y:S01]  /*0720*/  IADD3 RZ, P0, R7, R8, RZ ;  /* 0x0000000807ff7210 */ /* 0x000fe20007f1e0ff */
[----:B------:R-:W-:-:S04]  /*0730*/  IMAD.MOV.U32 R10, RZ, RZ, R9 ;  /* 0x000000ffff0a7224 */ /* 0x000fc800078e0009 */
[----:B------:R-:W-:-:S08]  /*0740*/  IMAD.WIDE.U32.X R6, R13, R15, R10, P0 ;  /* 0x0000000f0d067225 */ /* 0x000fd000000e040a */
.L_x_5:
[-CC-:B------:R-:W-:Y:S01]  /*0750*/  SHF.R.U64 R23, R6, R0.reuse, R7.reuse ;  /* 0x0000000006177219 */ /* 0x180fe20000001207 */
[----:B------:R-:W0:Y:S01]  /*0760*/  LDC R10, c[0x0][0x618] ;  /* 0x00018600ff0a7b82 */ /* 0x000e220000000800 */
[----:B------:R-:W-:Y:S01]  /*0770*/  SHF.R.U32.HI R5, RZ, R0, R7 ;  /* 0x00000000ff057219 */ /* 0x000fe20000011607 */
[----:B------:R-:W-:Y:S01]  /*0780*/  ULDC UR4, c[0x0][0x150] ;  /* 0x0000540000047ab9 */ /* 0x000fe20000000800 */
[----:B------:R-:W-:Y:S02]  /*0790*/  IADD3 R9, P0, RZ, -R23, RZ ;  /* 0x80000017ff097210 */ /* 0x000fe40007f1e0ff */
[----:B------:R-:W-:-:S03]  /*07a0*/  I2FP.F32.U32 R0, R4 ;  /* 0x0000000400007245 */ /* 0x000fc60000201000 */
[----:B------:R-:W1:Y:S01]  /*07b0*/  LDC.64 R28, c[0x0][0x640] ;  /* 0x00019000ff1c7b82 */ /* 0x000e620000000a00 */
[----:B------:R-:W-:Y:S02]  /*07c0*/  IMAD.X R11, RZ, RZ, ~R5, P0 ;  /* 0x000000ffff0b7224 */ /* 0x000fe400000e0e05 */
[----:B------:R-:W-:Y:S01]  /*07d0*/  FMUL R0, R0, UR4 ;  /* 0x0000000400007c20 */ /* 0x000fe20008400000 */
[----:B------:R-:W-:Y:S01]  /*07e0*/  IMAD.WIDE.U32 R6, R9, R20, R16 ;  /* 0x0000001409067225 */ /* 0x000fe200078e0010 */
[----:B------:R-:W-:-:S03]  /*07f0*/  ULDC UR4, c[0x0][0x154] ;  /* 0x0000550000047ab9 */ /* 0x000fc60000000800 */
[----:B------:R-:W-:Y:S01]  /*0800*/  IMAD R8, R11, R20, RZ ;  /* 0x000000140b087224 */ /* 0x000fe200078e02ff */
[----:B------:R-:W2:Y:S01]  /*0810*/  LDC R5, c[0x0][0x144] ;  /* 0x00005100ff057b82 */ /* 0x000ea20000000800 */
[----:B------:R-:W3:Y:S02]  /*0820*/  F2I.U32.TRUNC.NTZ R0, R0 ;  /* 0x0000000000007305 */ /* 0x000ee4000020f000 */
[----:B------:R-:W-:-:S04]  /*0830*/  IMAD R9, R9, R21, R8 ;  /* 0x0000001509097224 */ /* 0x000fc800078e0208 */
[----:B------:R-:W-:Y:S01]  /*0840*/  IMAD.IADD R7, R7, 0x1, R9 ;  /* 0x0000000107077824 */ /* 0x000fe200078e0209 */
[----:B------:R-:W4:Y:S01]  /*0850*/  LDC R12, c[0x0][0x608] ;  /* 0x00018200ff0c7b82 */ /* 0x000f220000000800 */
[----:B------:R-:W-:-:S03]  /*0860*/  IMAD.MOV.U32 R9, RZ, RZ, -0x1 ;  /* 0xffffffffff097424 */ /* 0x000fc600078e00ff */
[-CC-:B0-----:R-:W-:Y:S02]  /*0870*/  SHF.R.U64 R20, R6, R10.reuse, R7.reuse ;  /* 0x0000000a06147219 */ /* 0x181fe40000001207 */
[----:B------:R-:W-:Y:S02]  /*0880*/  I2FP.F32.U32 R6, R3 ;  /* 0x0000000300067245 */ /* 0x000fe40000201000 */
[----:B------:R-:W0:Y:S01]  /*0890*/  LDC R26, c[0x0][0x658] ;  /* 0x00019600ff1a7b82 */ /* 0x000e220000000800 */
[----:B-1----:R-:W-:Y:S01]  /*08a0*/  ISETP.NE.U32.AND P0, PT, R28, RZ, PT ;  /* 0x000000ff1c00720c */ /* 0x002fe20003f05070 */
[----:B---3--:R-:W-:Y:S01]  /*08b0*/  IMAD.MOV R8, RZ, RZ, -R0 ;  /* 0x000000ffff087224 */ /* 0x008fe200078e0a00 */
[----:B------:R-:W-:Y:S01]  /*08c0*/  SHF.R.U32.HI R7, RZ, R10, R7 ;  /* 0x0000000aff077219 */ /* 0x000fe20000011607 */
[----:B------:R-:W-:Y:S01]  /*08d0*/  FMUL R6, R6, UR4 ;  /* 0x0000000406067c20 */ /* 0x000fe20008400000 */
[----:B------:R-:W-:-:S03]  /*08e0*/  ISETP.NE.AND.EX P0, PT, R29, RZ, PT, P0 ;  /* 0x000000ff1d00720c */ /* 0x000fc60003f05300 */
[----:B------:R-:W1:Y:S01]  /*08f0*/  LDC R14, c[0x0][0x148] ;  /* 0x00005200ff0e7b82 */ /* 0x000e620000000800 */
[----:B--2---:R-:W-:-:S07]  /*0900*/  IMAD R0, R5, R8, R4 ;  /* 0x0000000805007224 */ /* 0x004fce00078e0204 */
[----:B------:R-:W2:Y:S01]  /*0910*/  LDC R24, c[0x0][0x600] ;  /* 0x00018000ff187b82 */ /* 0x000ea20000000800 */
[-CC-:B----4-:R-:W-:Y:S02]  /*0920*/  SHF.R.U64 R30, R20, R12.reuse, R7.reuse ;  /* 0x0000000c141e7219 */ /* 0x190fe40000001207 */
[----:B------:R-:W-:Y:S01]  /*0930*/  SHF.R.U32.HI R5, RZ, R12, R7 ;  /* 0x0000000cff057219 */ /* 0x000fe20000011607 */
[----:B------:R-:W-:Y:S01]  /*0940*/  IMAD.MOV.U32 R7, RZ, RZ, 0x1 ;  /* 0x00000001ff077424 */ /* 0x000fe200078e00ff */
[----:B------:R3:W4:Y:S03]  /*0950*/  F2I.U32.TRUNC.NTZ R12, R6 ;  /* 0x00000006000c7305 */ /* 0x000726000020f000 */
[----:B------:R-:W1:Y:S01]  /*0960*/  LDC R15, c[0x0][0x648] ;  /* 0x00019200ff0f7b82 */ /* 0x000e620000000800 */
[-C--:B0-----:R-:W-:Y:S02]  /*0970*/  SHF.L.U32 R4, R9, R26.reuse, RZ ;  /* 0x0000001a09047219 */ /* 0x081fe400000006ff */
[----:B------:R-:W-:-:S02]  /*0980*/  SHF.R.U64 R32, R30, R26, R5 ;  /* 0x0000001a1e207219 */ /* 0x000fc40000001205 */
[----:B------:R-:W-:Y:S02]  /*0990*/  LOP3.LUT R11, RZ, R4, RZ, 0x33, !PT ;  /* 0x00000004ff0b7212 */ /* 0x000fe400078e33ff */
[-C--:B------:R-:W-:Y:S01]  /*09a0*/  SHF.R.U32.HI R5, RZ, R26.reuse, R5 ;  /* 0x0000001aff057219 */ /* 0x080fe20000011605 */
[----:B------:R-:W0:Y:S01]  /*09b0*/  LDC R21, c[0x0][0x638] ;  /* 0x00018e00ff157b82 */ /* 0x000e220000000800 */
[----:B------:R-:W-:Y:S01]  /*09c0*/  SHF.L.U32 R10, R7, R26, RZ ;  /* 0x0000001a070a7219 */ /* 0x000fe200000006ff */
[----:B------:R-:W-:-:S06]  /*09d0*/  IMAD.MOV.U32 R4, RZ, RZ, R32 ;  /* 0x000000ffff047224 */ /* 0x000fcc00078e0020 */
[----:B------:R-:W0:Y:S01]  /*09e0*/  LDC R152, c[0x0][0x610] ;  /* 0x00018400ff987b82 */ /* 0x000e220000000800 */
[----:B---34-:R-:W-:Y:S05]  /*09f0*/  @!P0 BRA `(.L_x_6) ;  /* 0x0000000000288947 */ /* 0x018fea0003800000 */
[----:B------:R-:W3:Y:S02]  /*0a00*/  LDC R9, c[0x0][0x64c] ;  /* 0x00019300ff097b82 */ /* 0x000ee40000000800 */
[----:B---3--:R-:W-:-:S05]  /*0a10*/  IADD3 R9, P0, R32, R9, RZ ;  /* 0x0000000920097210 */ /* 0x008fca0007f1e0ff */
        /* <DEDUP_REMOVED lines=8> */
.L_x_6:
[----:B-1----:R-:W-:Y:S01]  /*0aa0*/  SHF.R.U64 R4, R4, R15, R5 ;  /* 0x0000000f04047219 */ /* 0x002fe20000001205 */
[----:B--2---:R-:W-:Y:S01]  /*0ab0*/  VIADD R5, R24, 0xffffffff ;  /* 0xffffffff18057836 */ /* 0x004fe20000000000 */
[----:B------:R-:W-:Y:S01]  /*0ac0*/  LOP3.LUT R11, R30, R11, RZ, 0xc0, !PT ;  /* 0x0000000b1e0b7212 */ /* 0x000fe200078ec0ff */
[----:B------:R-:W-:Y:S02]  /*0ad0*/  IMAD.MOV R12, RZ, RZ, -R12 ;  /* 0x000000ffff0c7224 */ /* 0x000fe400078e0a0c */
[----:B------:R-:W-:Y:S01]  /*0ae0*/  IMAD.MOV R6, RZ, RZ, -R4 ;  /* 0x000000ffff067224 */ /* 0x000fe200078e0a04 */
[----:B------:R-:W-:Y:S01]  /*0af0*/  LOP3.LUT R5, R20, R5, RZ, 0xc0, !PT ;  /* 0x0000000514057212 */ /* 0x000fe200078ec0ff */
[----:B------:R-:W-:Y:S02]  /*0b00*/  @P3 IMAD R0, R14, R12, R3 ;  /* 0x0000000c0e003224 */ /* 0x000fe400078e0203 */
[----:B------:R-:W-:Y:S02]  /*0b10*/  IMAD R11, R10, R4, R11 ;  /* 0x000000040a0b7224 */ /* 0x000fe400078e020b */
[----:B0-----:R-:W-:-:S02]  /*0b20*/  IMAD R3, R6, R21, R32 ;  /* 0x0000001506037224 */ /* 0x001fc400078e0220 */
[----:B------:R-:W-:Y:S02]  /*0b30*/  IMAD R152, R11, R152, R0 ;  /* 0x000000980b987224 */ /* 0x000fe400078e0200 */
[----:B------:R-:W-:Y:S02]  /*0b40*/  IMAD R3, R3, R24, R5 ;  /* 0x0000001803037224 */ /* 0x000fe400078e0205 */
[----:B------:R-:W-:-:S03]  /*0b50*/  IMAD.MOV.U32 R0, RZ, RZ, 0x1 ;  /* 0x00000001ff007424 */ /* 0x000fc600078e00ff */
[----:B------:R-:W-:Y:S02]  /*0b60*/  SEL R153, R3, R152, !P3 ;  /* 0x0000009803997207 */ /* 0x000fe40005800000 */
[----:B------:R-:W-:-:S07]  /*0b70*/  SEL R152, R152, R3, !P3 ;  /* 0x0000000398987207 */ /* 0x000fce0005800000 */
.L_x_4:
[----:B------:R-:W-:-:S08]  /*0b80*/  NOP ;  /* 0x0000000000007918 */ /* 0x000fd00000000000 */
[----:B------:R-:W0:Y:S02]  /*0b90*/  USETMAXREG.TRY_ALLOC.CTAPOOL UP0, 0xe8 ;  /* 0x000000e8000079c8 */ /* 0x000e240008000600 */
[----:B0-----:R-:W-:-:S13]  /*0ba0*/  PLOP3.LUT P0, PT, PT, PT, UP0, 0x80, 0x0 ;  /* 0x000000000000781c */ /* 0x001fda0003f0f008 */
[----:B------:R-:W-:Y:S05]  /*0bb0*/  @!P0 BRA `(.L_x_4) ;  /* 0xfffffffc00f08947 */ /* 0x000fea000383ffff */
[----:B------:R-:W-:Y:S01]  /*0bc0*/  ULDC.64 UR4, c[0x0][0x598] ;  /* 0x0001660000047ab9 */ /* 0x000fe20000000a00 */
[----:B------:R-:W-:Y:S01]  /*0bd0*/  ULDC.64 UR36, c[0x0][0x208] ;  /* 0x0000820000247ab9 */ /* 0x000fe20000000a00 */
[----:B------:R-:W-:-:S04]  /*0be0*/  ISETP.NE.U32.AND P0, PT, RZ, UR4, PT ;  /* 0x00000004ff007c0c */ /* 0x000fc8000bf05070 */
[----:B------:R-:W-:-:S13]  /*0bf0*/  ISETP.NE.AND.EX P0, PT, RZ, UR5, PT, P0 ;  /* 0x00000005ff007c0c */ /* 0x000fda000bf05300 */
[----:B------:R-:W-:Y:S05]  /*0c00*/  @!P0 BRA `(.L_x_7) ;  /* 0x00000000001c8947 */ /* 0x000fea0003800000 */
[----:B------:R-:W0:Y:S02]  /*0c10*/  LDC.64 R4, c[0x0][0x598] ;  /* 0x00016600ff047b82 */ /* 0x000e240000000a00 */
[----:B0-----:R-:W2:Y:S02]  /*0c20*/  LDG.E.64 R4, desc[UR36][R4.64] ;  /* 0x0000002404047981 */ /* 0x001ea4000c1e1b00 */
[----:B--2---:R-:W-:-:S04]  /*0c30*/  ISETP.NE.U32.AND P0, PT, R4, RZ, PT ;  /* 0x000000ff0400720c */ /* 0x004fc80003f05070 */
[----:B------:R-:W-:-:S13]  /*0c40*/  ISETP.NE.AND.EX P0, PT, R5, RZ, PT, P0 ;  /* 0x000000ff0500720c */ /* 0x000fda0003f05300 */
[----:B------:R-:W-:Y:S05]  /*0c50*/  @!P0 BRA `(.L_x_7) ;  /* 0x0000000000088947 */ /* 0x000fea0003800000 */
[----:B------:R0:W5:Y:S01]  /*0c60*/  LD.E R154, desc[UR36][R4.64] ;  /* 0x00000024049a7980 */ /* 0x000162000c101900 */
[----:B------:R-:W-:Y:S05]  /*0c70*/  BRA `(.L_x_8) ;  /* 0x0000000000247947 */ /* 0x000fea0003800000 */
.L_x_7:
[----:B------:R-:W-:Y:S02]  /*0c80*/  ULDC.64 UR4, c[0x0][0x588] ;  /* 0x0001620000047ab9 */ /* 0x000fe40000000a00 */
[----:B------:R-:W-:-:S04]  /*0c90*/  ISETP.NE.U32.AND P0, PT, RZ, UR4, PT ;  /* 0x00000004ff007c0c */ /* 0x000fc8000bf05070 */
[----:B------:R-:W-:-:S13]  /*0ca0*/  ISETP.NE.AND.EX P0, PT, RZ, UR5, PT, P0 ;  /* 0x00000005ff007c0c */ /* 0x000fda000bf05300 */
[----:B------:R-:W-:Y:S05]  /*0cb0*/  @!P0 BRA `(.L_x_9) ;  /* 0x00000000000c8947 */ /* 0x000fea0003800000 */
[----:B------:R-:W0:Y:S02]  /*0cc0*/  LDC.64 R154, c[0x0][0x588] ;  /* 0x00016200ff9a7b82 */ /* 0x000e240000000a00 */
[----:B0-----:R1:W5:Y:S01]  /*0cd0*/  LDG.E R154, desc[UR36][R154.64] ;  /* 0x000000249a9a7981 */ /* 0x001362000c1e1900 */
[----:B------:R-:W-:Y:S05]  /*0ce0*/  BRA `(.L_x_8) ;  /* 0x0000000000087947 */ /* 0x000fea0003800000 */
.L_x_9:
[----:B------:R-:W-:Y:S02]  /*0cf0*/  ULDC UR4, c[0x0][0x580] ;  /* 0x0001600000047ab9 */ /* 0x000fe40000000800 */
[----:B------:R-:W-:-:S07]  /*0d00*/  IMAD.U32 R154, RZ, RZ, UR4 ;  /* 0x00000004ff9a7e24 */ /* 0x000fce000f8e00ff */
.L_x_8:
[----:B------:R-:W-:Y:S02]  /*0d10*/  ULDC.64 UR4, c[0x0][0x5a0] ;  /* 0x0001680000047ab9 */ /* 0x000fe40000000a00 */
[----:B------:R-:W-:-:S04]  /*0d20*/  ISETP.NE.U32.AND P0, PT, RZ, UR4, PT ;  /* 0x00000004ff007c0c */ /* 0x000fc8000bf05070 */
[----:B------:R-:W-:-:S13]  /*0d30*/  ISETP.NE.AND.EX P0, PT, RZ, UR5, PT, P0 ;  /* 0x00000005ff007c0c */ /* 0x000fda000bf05300 */
[----:B------:R-:W-:Y:S05]  /*0d40*/  @!P0 BRA `(.L_x_10) ;  /* 0x00000000001c8947 */ /* 0x000fea0003800000 */
[----:B0-----:R-:W0:Y:S02]  /*0d50*/  LDC.64 R4, c[0x0][0x5a0] ;  /* 0x00016800ff047b82 */ /* 0x001e240000000a00 */
[----:B0-----:R-:W2:Y:S02]  /*0d60*/  LDG.E.64 R4, desc[UR36][R4.64] ;  /* 0x0000002404047981 */ /* 0x001ea4000c1e1b00 */
[----:B--2---:R-:W-:-:S04]  /*0d70*/  ISETP.NE.U32.AND P0, PT, R4, RZ, PT ;  /* 0x000000ff0400720c */ /* 0x004fc80003f05070 */
[----:B------:R-:W-:-:S13]  /*0d80*/  ISETP.NE.AND.EX P0, PT, R5, RZ, PT, P0 ;  /* 0x000000ff0500720c */ /* 0x000fda0003f05300 */
[----:B------:R-:W-:Y:S05]  /*0d90*/  @!P0 BRA `(.L_x_10) ;  /* 0x0000000000088947 */ /* 0x000fea0003800000 */
[----:B-1----:R0:W5:Y:S01]  /*0da0*/  LD.E R155, desc[UR36][R4.64] ;  /* 0x00000024049b7980 */ /* 0x002162000c101900 */
[----:B------:R-:W-:Y:S05]  /*0db0*/  BRA `(.L_x_11) ;  /* 0x0000000000247947 */ /* 0x000fea0003800000 */
.L_x_10:
[----:B------:R-:W-:Y:S02]  /*0dc0*/  ULDC.64 UR4, c[0x0][0x590] ;  /* 0x0001640000047ab9 */ /* 0x000fe40000000a00 */
[----:B------:R-:W-:-:S04]  /*0dd0*/  ISETP.NE.U32.AND P0, PT, RZ, UR4, PT ;  /* 0x00000004ff007c0c */ /* 0x000fc8000bf05070 */
[----:B------:R-:W-:-:S13]  /*0de0*/  ISETP.NE.AND.EX P0, PT, RZ, UR5, PT, P0 ;  /* 0x00000005ff007c0c */ /* 0x000fda000bf05300 */
[----:B------:R-:W-:Y:S05]  /*0df0*/  @!P0 BRA `(.L_x_12) ;  /* 0x00000000000c8947 */ /* 0x000fea0003800000 */
[----:B0-----:R-:W1:Y:S02]  /*0e00*/  LDC.64 R4, c[0x0][0x590] ;  /* 0x00016400ff047b82 */ /* 0x001e640000000a00 */
[----:B-1----:R1:W5:Y:S01]  /*0e10*/  LDG.E R155, desc[UR36][R4.64] ;  /* 0x00000024049b7981 */ /* 0x002362000c1e1900 */
[----:B------:R-:W-:Y:S05]  /*0e20*/  BRA `(.L_x_11) ;  /* 0x0000000000087947 */ /* 0x000fea0003800000 */
.L_x_12:
[----:B------:R-:W-:Y:S02]  /*0e30*/  ULDC UR4, c[0x0][0x584] ;  /* 0x0001610000047ab9 */ /* 0x000fe40000000800 */
[----:B-1----:R-:W-:-:S07]  /*0e40*/  IMAD.U32 R155, RZ, RZ, UR4 ;  /* 0x00000004ff9b7e24 */ /* 0x002fce000f8e00ff */
.L_x_11:
[----:B------:R-:W-:-:S13]  /*0e50*/  LOP3.LUT P0, RZ, R0, 0xff, RZ, 0xc0, !PT ;  /* 0x000000ff00ff7812 */ /* 0x000fda000780c0ff */
[----:B------:R-:W-:Y:S05]  /*0e60*/  @!P0 EXIT ;  /* 0x000000000000894d */ /* 0x000fea0003800000 */
[----:B------:R-:W-:Y:S01]  /*0e70*/  ULDC UR4, c[0x0][0x28c] ;  /* 0x0000a30000047ab9 */ /* 0x000fe20000000800 */
[----:B------:R-:W-:Y:S01]  /*0e80*/  LOP3.LUT R166, R19, 0x1, RZ, 0xfc, !PT ;  /* 0x0000000113a67812 */ /* 0x000fe200078efcff */
[----:B------:R-:W-:Y:S01]  /*0e90*/  UIADD3 UR4, UR4, 0x3f, URZ ;  /* 0x0000003f04047890 */ /* 0x000fe2000fffe03f */
[----:B------:R-:W-:Y:S01]  /*0ea0*/  UMOV UR38, URZ ;  /* 0x0000003f00267c82 */ /* 0x000fe20008000000 */
[----:B------:R-:W-:Y:S02]  /*0eb0*/  UMOV UR39, URZ ;  /* 0x0000003f00277c82 */ /* 0x000fe40008000000 */
[----:B------:R-:W-:-:S04]  /*0ec0*/  USHF.R.S32.HI UR5, URZ, 0x1f, UR4 ;  /* 0x0000001f3f057899 */ /* 0x000fc80008011404 */
[----:B------:R-:W-:-:S04]  /*0ed0*/  ULEA.HI UR5, UR5, UR4, URZ, 0x6 ;  /* 0x0000000405057291 */ /* 0x000fc8000f8f303f */
[----:B------:R-:W-:-:S12]  /*0ee0*/  USHF.R.S32.HI UR40, URZ, 0x6, UR5 ;  /* 0x000000063f287899 */ /* 0x000fd80008011405 */
.L_x_284:
[----:B------:R-:W-:Y:S01]  /*0ef0*/  LOP3.LUT R0, R18, 0x80, RZ, 0xc0, !PT ;  /* 0x0000008012007812 */ /* 0x000fe200078ec0ff */
[----:B--2---:R-:W2:Y:S01]  /*0f00*/  S2UR UR7, SR_CgaCtaId ;  /* 0x00000000000779c3 */ /* 0x004ea20000008800 */
[----:B------:R-:W-:Y:S02]  /*0f10*/  UMOV UR6, 0x400 ;  /* 0x0000040000067882 */ /* 0x000fe40000000000 */
[----:B------:R-:W-:-:S06]  /*0f20*/  SHF.R.U32.HI R0, RZ, 0x7, R0 ;  /* 0x00000007ff007819 */ /* 0x000fcc0000011600 */
[----:B------:R-:W3:Y:S01]  /*0f30*/  SHFL.IDX PT, R0, R0, RZ, 0x1f ;  /* 0x00001fff00007589 */ /* 0x000ee200000e0000 */
[----:B--2---:R-:W-:Y:S01]  /*0f40*/  ULEA UR42, UR7, UR6, 0x18 ;  /* 0x00000006072a7291 */ /* 0x004fe2000f8ec03f */
[----:B---3--:R-:W-:-:S13]  /*0f50*/  R2UR UR4, R0 ;  /* 0x00000000000472ca */ /* 0x008fda00000e0000 */
[----:B------:R-:W-:-:S04]  /*0f60*/  ULEA.HI UR5, UR4, UR4, URZ, 0x1 ;  /* 0x0000000404057291 */ /* 0x000fc8000f8f083f */
[----:B------:R-:W-:-:S04]  /*0f70*/  ULOP3.LUT UR5, UR5, 0x7fffe, URZ, 0xc0, !UPT ;  /* 0x0007fffe05057892 */ /* 0x000fc8000f8ec03f */
[----:B------:R-:W-:-:S03]  /*0f80*/  UIADD3 UR5, UR4, -UR5, URZ ;  /* 0x8000000504057290 */ /* 0x000fc6000fffe03f */
[----:B------:R-:W-:Y:S01]  /*0f90*/  ULDC UR4, c[0x0][0x28c] ;  /* 0x0000a30000047ab9 */ /* 0x000fe20000000800 */
[----:B------:R-:W-:Y:S01]  /*0fa0*/  ULEA UR5, UR5, UR42, 0xd ;  /* 0x0000002a05057291 */ /* 0x000fe2000f8e683f */
[----:B------:R-:W-:-:S03]  /*0fb0*/  ISETP.LT.AND P0, PT, RZ, UR4, PT ;  /* 0x00000004ff007c0c */ /* 0x000fc6000bf01270 */
[----:B------:R-:W-:-:S04]  /*0fc0*/  UIADD3 UR5, UR5, 0x100, URZ ;  /* 0x0000010005057890 */ /* 0x000fc8000fffe03f */
[----:B------:R-:W-:-:S04]  /*0fd0*/  USHF.R.U32.HI UR5, URZ, 0x4, UR5 ;  /* 0x000000043f057899 */ /* 0x000fc80008011605 */
[----:B------:R-:W-:Y:S02]  /*0fe0*/  ULOP3.LUT UR41, UR5, 0x3fff, URZ, 0xc0, !UPT ;  /* 0x00003fff05297892 */ /* 0x000fe4000f8ec03f */
[----:B01--45:R-:W-:Y:S10]  /*0ff0*/  @P0 BRA `(.L_x_13) ;  /* 0x0000000000400947 */ /* 0x033ff40003800000 */
[----:B------:R-:W-:Y:S01]  /*1000*/  MOV R0, 0x0 ;  /* 0x0000000000007802 */ /* 0x000fe20000000f00 */
[----:B------:R-:W-:Y:S01]  /*1010*/  ULDC.64 UR4, c[0x4][0x68] ;  /* 0x01001a0000047ab9 */ /* 0x000fe20000000a00 */
[----:B------:R-:W-:Y:S01]  /*1020*/  ULDC.64 UR6, c[0x4][0x8] ;  /* 0x0100020000067ab9 */ /* 0x000fe20000000a00 */
[----:B01----:R-:W-:Y:S01]  /*1030*/  IMAD.U32 R4, RZ, RZ, UR4 ;  /* 0x00000004ff047e24 */ /* 0x003fe2000f8e00ff */
[----:B------:R0:W1:Y:S01]  /*1040*/  LDC.64 R14, c[0x4][R0] ;  /* 0x01000000000e7b82 */ /* 0x0000620000000a00 */
[----:B------:R-:W-:Y:S01]  /*1050*/  IMAD.U32 R5, RZ, RZ, UR5 ;  /* 0x00000005ff057e24 */ /* 0x000fe2000f8e00ff */
[----:B------:R-:W-:Y:S01]  /*1060*/  ULDC.64 UR4, c[0x4][0x70] ;  /* 0x01001c0000047ab9 */ /* 0x000fe20000000a00 */
[----:B------:R-:W-:Y:S02]  /*1070*/  IMAD.U32 R10, RZ, RZ, UR6 ;  /* 0x00000006ff0a7e24 */ /* 0x000fe4000f8e00ff */
[----:B------:R-:W-:Y:S02]  /*1080*/  IMAD.U32 R6, RZ, RZ, UR4 ;  /* 0x00000004ff067e24 */ /* 0x000fe4000f8e00ff */
[----:B------:R-:W-:-:S02]  /*1090*/  IMAD.U32 R7, RZ, RZ, UR5 ;  /* 0x00000005ff077e24 */ /* 0x000fc4000f8e00ff */
[----:B------:R-:W-:Y:S02]  /*10a0*/  IMAD.U32 R11, RZ, RZ, UR7 ;  /* 0x00000007ff0b7e24 */ /* 0x000fe4000f8e00ff */
[----:B------:R-:W-:Y:S02]  /*10b0*/  IMAD.MOV.U32 R8, RZ, RZ, 0x1e1 ;  /* 0x000001e1ff087424 */ /* 0x000fe400078e00ff */
[----:B------:R-:W-:Y:S02]  /*10c0*/  IMAD.MOV.U32 R12, RZ, RZ, 0x1 ;  /* 0x00000001ff0c7424 */ /* 0x000fe400078e00ff */
[----:B0-----:R-:W-:-:S07]  /*10d0*/  IMAD.MOV.U32 R13, RZ, RZ, RZ ;  /* 0x000000ffff0d7224 */ /* 0x001fce00078e00ff */
[----:B------:R-:W-:-:S07]  /*10e0*/  LEPC R20, `(.L_x_13) ;  /* 0x000000001014794e */ /* 0x000fce0000000000 */
[----:B-1---5:R-:W-:Y:S05]  /*10f0*/  CALL.ABS.NOINC R14 ;  /* 0x000000000e007343 */ /* 0x022fea0003c00000 */
.L_x_13:
[----:B------:R-:W-:-:S13]  /*1100*/  ISETP.NE.AND P0, PT, R166, 0x3, PT ;  /* 0x00000003a600780c */ /* 0x000fda0003f05270 */
[----:B------:R-:W-:Y:S05]  /*1110*/  @!P0 BRA `(.L_x_14) ;  /* 0x0000000000048947 */ /* 0x000fea0003800000 */
[----:B------:R-:W-:Y:S01]  /*1120*/  BPT.TRAP 0x1 ;  /* 0x000000040000795c */ /* 0x000fe20000300000 */
.L_x_14:
[----:B------:R-:W-:Y:S02]  /*1130*/  IMAD.U32 R3, RZ, RZ, UR39 ;  /* 0x00000027ff037e24 */ /* 0x000fe4000f8e00ff */
[----:B------:R-:W-:-:S03]  /*1140*/  IMAD.U32 R0, RZ, RZ, UR38 ;  /* 0x00000026ff007e24 */ /* 0x000fc6000f8e00ff */
[----:B------:R-:W-:Y:S02]  /*1150*/  LEA R3, R3, UR42, 0x3 ;  /* 0x0000002a03037c11 */ /* 0x000fe4000f8e18ff */
[----:B------:R-:W-:-:S04]  /*1160*/  SHF.L.U32 R0, R0, 0x1f, RZ ;  /* 0x0000001f00007819 */ /* 0x000fc800000006ff */
[----:B------:R2:W3:Y:S01]  /*1170*/  SYNCS.PHASECHK.TRANS64.TRYWAIT P1, [R3+URZ], R0 ;  /* 0x00000000030075a7 */ /* 0x0004e2000802017f */
[----:B------:R-:W-:Y:S05]  /*1180*/  @!P0 BRA `(.L_x_15) ;  /* 0x0000000000048947 */ /* 0x000fea0003800000 */
[----:B------:R-:W-:Y:S01]  /*1190*/  BPT.TRAP 0x1 ;  /* 0x000000040000795c */ /* 0x000fe20000300000 */
.L_x_15:
[----:B---3--:R-:W-:Y:S05]  /*11a0*/  @P1 BRA `(.L_x_16) ;  /* 0x0000000000081947 */ /* 0x008fea0003800000 */
[----:B------:R-:W3:Y:S02]  /*11b0*/  SYNCS.PHASECHK.TRANS64.TRYWAIT P1, [R3+URZ], R0 ;  /* 0x00000000030075a7 */ /* 0x000ee4000802017f */
[----:B---3--:R-:W-:Y:S05]  /*11c0*/  @!P1 BRA `(.L_x_17) ;  /* 0x000000b000689947 */ /* 0x008fea0003800000 */
.L_x_16:
[----:B------:R-:W-:-:S04]  /*11d0*/  UISETP.LT.AND UP0, UPT, UR40, 0x1, UPT ;  /* 0x000000012800788c */ /* 0x000fc8000bf01270 */
[----:B------:R-:W-:-:S04]  /*11e0*/  USEL UR4, UR40, 0x1, UP0 ;  /* 0x0000000128047887 */ /* 0x000fc80008000000 */
[----:B------:R-:W-:-:S06]  /*11f0*/  UIADD3 UR4, UR40, -UR4, URZ ;  /* 0x8000000428047290 */ /* 0x000fcc000fffe03f */
[----:B--23--:R-:W-:Y:S01]  /*1200*/  IMAD.U32 R0, RZ, RZ, UR4 ;  /* 0x00000004ff007e24 */ /* 0x00cfe2000f8e00ff */
[----:B------:R-:W-:Y:S05]  /*1210*/  WARPSYNC.ALL ;  /* 0x0000000000007948 */ /* 0x000fea0003800000 */
[----:B------:R-:W-:Y:S01]  /*1220*/  ISETP.GE.AND P1, PT, R0, 0x1, PT ;  /* 0x000000010000780c */ /* 0x000fe20003f26270 */
[----:B------:R-:W-:Y:S01]  /*1230*/  UIADD3 UR4, UR42, 0x20100, URZ ;  /* 0x000201002a047890 */ /* 0x000fe2000fffe03f */
[----:B------:R-:W-:Y:S01]  /*1240*/  WARPGROUP.ARRIVE ;  /* 0x00000000000079c5 */ /* 0x000fe20000000000 */
[----:B------:R-:W-:Y:S01]  /*1250*/  UMOV UR9, 0x40000040 ;  /* 0x4000004000097882 */ /* 0x000fe20000000000 */
[----:B------:R-:W-:Y:S01]  /*1260*/  UMOV UR11, 0x40000040 ;  /* 0x40000040000b7882 */ /* 0x000fe20000000000 */
[----:B------:R-:W-:Y:S01]  /*1270*/  USHF.R.U32.HI UR4, URZ, 0x4, UR4 ;  /* 0x000000043f047899 */ /* 0x000fe20008011604 */
[----:B------:R-:W-:Y:S01]  /*1280*/  UMOV UR15, UR11 ;  /* 0x0000000b000f7c82 */ /* 0x000fe20008000000 */
[----:B------:R-:W-:-:S02]  /*1290*/  UMOV UR13, 0x40000040 ;  /* 0x40000040000d7882 */ /* 0x000fc40000000000 */
[----:B------:R-:W-:Y:S02]  /*12a0*/  ULOP3.LUT UR5, UR4, 0x3fff, URZ, 0xc0, !UPT ;  /* 0x00003fff04057892 */ /* 0x000fe4000f8ec03f */
[----:B------:R-:W-:Y:S02]  /*12b0*/  ULOP3.LUT UR4, UR41, 0x10000, URZ, 0xfc, !UPT ;  /* 0x0001000029047892 */ /* 0x000fe4000f8efc3f */
[----:B------:R-:W-:Y:S02]  /*12c0*/  ULOP3.LUT UR5, UR5, 0x10000, URZ, 0xfc, !UPT ;  /* 0x0001000005057892 */ /* 0x000fe4000f8efc3f */
[----:B------:R-:W-:Y:S02]  /*12d0*/  ULEA UR8, UR39, UR4, 0xc ;  /* 0x0000000427087291 */ /* 0x000fe4000f8e603f */
[----:B------:R-:W-:Y:S02]  /*12e0*/  ULEA UR6, UR39, UR5, 0xb ;  /* 0x0000000527067291 */ /* 0x000fe4000f8e583f */
[----:B------:R-:W-:-:S05]  /*12f0*/  UIADD3 UR12, UR8, 0x400, URZ ;  /* 0x00000400080c7890 */ /* 0x000fca000fffe03f */
[----:B------:R-:W-:Y:S02]  /*1300*/  UMOV UR10, UR6 ;  /* 0x00000006000a7c82 */ /* 0x000fe40008000000 */
[----:B------:R-:W-:Y:S01]  /*1310*/  HGMMA.64x128x8.F32.TF32 R88, gdesc[UR8], RZ, !UPT, gsb0 ;  /* 0x05e00000085879f0 */ /* 0x000fe2000c0028ff */
[----:B------:R-:W-:Y:S02]  /*1320*/  UMOV UR14, UR10 ;  /* 0x0000000a000e7c82 */ /* 0x000fe40008000000 */
[----:B------:R-:W-:Y:S02]  /*1330*/  WARPGROUP.DEPBAR.LE gsb0, 0x0 ;  /* 0x00008000000079c5 */ /* 0x000fe40000010000 */
[----:B------:R-:W-:-:S07]  /*1340*/  WARPGROUP.ARRIVE ;  /* 0x00000000000079c5 */ /* 0x000fce0000000000 */
[----:B------:R-:W-:Y:S01]  /*1350*/  HGMMA.64x128x8.F32.TF32 R24, gdesc[UR12], RZ, !UPT, gsb0 ;  /* 0x05e000000c1879f0 */ /* 0x000fe2000c0028ff */
[----:B------:R-:W-:Y:S02]  /*1360*/  UIADD3 UR12, UR8, 0x2, URZ ;  /* 0x00000002080c7890 */ /* 0x000fe4000fffe03f */
[----:B------:R-:W-:Y:S01]  /*1370*/  UIADD3 UR14, UR6, 0x2, URZ ;  /* 0x00000002060e7890 */ /* 0x000fe2000fffe03f */
[----:B------:R-:W-:Y:S01]  /*1380*/  UMOV UR13, 0x40000040 ;  /* 0x40000040000d7882 */ /* 0x000fe20000000000 */
[----:B------:R-:W-:Y:S01]  /*1390*/  UMOV UR15, 0x40000040 ;  /* 0x40000040000f7882 */ /* 0x000fe20000000000 */
[----:B------:R-:W-:Y:S02]  /*13a0*/  WARPGROUP.DEPBAR.LE gsb0, 0x0 ;  /* 0x00008000000079c5 */ /* 0x000fe40000010000 */
[----:B------:R-:W-:-:S06]  /*13b0*/  WARPGROUP.ARRIVE ;  /* 0x00000000000079c5 */ /* 0x000fcc0000000000 */
[----:B------:R-:W-:Y:S01]  /*13c0*/  HGMMA.64x128x8.F32.TF32 R88, gdesc[UR12], R88, gsb0 ;  /* 0x05e000000c5879f0 */ /* 0x000fe20008002858 */
[----:B------:R-:W-:Y:S01]  /*13d0*/  UIADD3 UR12, UR8, 0x402, URZ ;  /* 0x00000402080c7890 */ /* 0x000fe2000fffe03f */
[----:B------:R-:W-:Y:S01]  /*13e0*/  UMOV UR13, 0x40000040 ;  /* 0x40000040000d7882 */ /* 0x000fe20000000000 */
[----:B------:R-:W-:Y:S02]  /*13f0*/  WARPGROUP.DEPBAR.LE gsb0, 0x0 ;  /* 0x00008000000079c5 */ /* 0x000fe40000010000 */
[----:B------:R-:W-:-:S07]  /*1400*/  WARPGROUP.ARRIVE ;  /* 0x00000000000079c5 */ /* 0x000fce0000000000 */
[----:B------:R-:W-:Y:S01]  /*1410*/  HGMMA.64x128x8.F32.TF32 R24, gdesc[UR12], R24, gsb0 ;  /* 0x05e000000c1879f0 */ /* 0x000fe20008002818 */
        /* <DEDUP_REMOVED lines=71> */
[----:B------:R-:W-:Y:S03]  /*1890*/  HGMMA.64x128x8.F32.TF32 R24, gdesc[UR12], R24, gsb0 ;  /* 0x05e000000c1879f0 */ /* 0x000fe60008002818 */
[----:B------:R-:W-:Y:S02]  /*18a0*/  WARPGROUP.DEPBAR.LE gsb0, 0x0 ;  /* 0x00008000000079c5 */ /* 0x000fe40000010000 */
[----:B------:R-:W-:Y:S05]  /*18b0*/  @!P1 BRA `(.L_x_18) ;  /* 0x00000008002c9947 */ /* 0x000fea0003800000 */
[----:B------:R-:W-:-:S04]  /*18c0*/  UIADD3 UR6, UR39, 0x1, URZ ;  /* 0x0000000127067890 */ /* 0x000fc8000fffe03f */
[----:B------:R-:W-:-:S04]  /*18d0*/  UISETP.NE.AND UP0, UPT, UR6, 0x2, UPT ;  /* 0x000000020600788c */ /* 0x000fc8000bf05270 */
[----:B------:R-:W-:Y:S02]  /*18e0*/  USEL UR7, URZ, 0x1, UP0 ;  /* 0x000000013f077887 */ /* 0x000fe40008000000 */
[----:B------:R-:W-:Y:S02]  /*18f0*/  USEL UR6, UR6, URZ, UP0 ;  /* 0x0000003f06067287 */ /* 0x000fe40008000000 */
[----:B------:R-:W-:-:S06]  /*1900*/  ULOP3.LUT UR7, UR38, UR7, URZ, 0x3c, !UPT ;  /* 0x0000000726077292 */ /* 0x000fcc000f8e3c3f */
[----:B01----:R-:W-:Y:S01]  /*1910*/  IMAD.U32 R5, RZ, RZ, UR7 ;  /* 0x00000007ff057e24 */ /* 0x003fe2000f8e00ff */
[----:B------:R-:W-:-:S06]  /*1920*/  UMOV UR7, UR39 ;  /* 0x0000002700077c82 */ /* 0x000fcc0008000000 */
.L_x_25:
[----:B01----:R-:W-:Y:S05]  /*1930*/  @!P0 BRA `(.L_x_19) ;  /* 0x0000000000048947 */ /* 0x003fea0003800000 */
[----:B------:R-:W-:Y:S01]  /*1940*/  BPT.TRAP 0x1 ;  /* 0x000000040000795c */ /* 0x000fe20000300000 */
.L_x_19:
[----:B------:R-:W0:Y:S01]  /*1950*/  S2UR UR9, SR_CgaCtaId ;  /* 0x00000000000979c3 */ /* 0x000e220000008800 */
[----:B------:R-:W-:Y:S01]  /*1960*/  UMOV UR8, 0x400 ;  /* 0x0000040000087882 */ /* 0x000fe20000000000 */
[----:B------:R-:W-:Y:S01]  /*1970*/  SHF.L.U32 R3, R5, 0x1f, RZ ;  /* 0x0000001f05037819 */ /* 0x000fe200000006ff */
[----:B0-----:R-:W-:-:S04]  /*1980*/  ULEA UR8, UR9, UR8, 0x18 ;  /* 0x0000000809087291 */ /* 0x001fc8000f8ec03f */
[----:B------:R-:W-:-:S09]  /*1990*/  ULEA UR9, UR6, UR8, 0x3 ;  /* 0x0000000806097291 */ /* 0x000fd2000f8e183f */
[----:B------:R0:W1:Y:S01]  /*19a0*/  SYNCS.PHASECHK.TRANS64.TRYWAIT P1, [UR9], R3 ;  /* 0x00000003ff0075a7 */ /* 0x0000620008020149 */
[----:B------:R-:W-:Y:S05]  /*19b0*/  @!P0 BRA `(.L_x_20) ;  /* 0x0000000000048947 */ /* 0x000fea0003800000 */
[----:B------:R-:W-:Y:S01]  /*19c0*/  BPT.TRAP 0x1 ;  /* 0x000000040000795c */ /* 0x000fe20000300000 */
.L_x_20:
[----:B-1----:R-:W-:Y:S05]  /*19d0*/  @P1 BRA `(.L_x_21) ;  /* 0x0000000000081947 */ /* 0x002fea0003800000 */
[----:B------:R-:W1:Y:S02]  /*19e0*/  SYNCS.PHASECHK.TRANS64.TRYWAIT P1, [UR9], R3 ;  /* 0x00000003ff0075a7 */ /* 0x000e640008020149 */
[----:B-1----:R-:W-:Y:S05]  /*19f0*/  @!P1 BRA `(.L_x_22) ;  /* 0x000000a800709947 */ /* 0x002fea0003800000 */
.L_x_21:
[----:B------:R-:W-:Y:S01]  /*1a00*/  ULEA UR12, UR6, UR4, 0xc ;  /* 0x00000004060c7291 */ /* 0x000fe2000f8e603f */
[----:B------:R-:W-:Y:S01]  /*1a10*/  WARPGROUP.ARRIVE ;  /* 0x00000000000079c5 */ /* 0x000fe20000000000 */
[----:B------:R-:W-:Y:S01]  /*1a20*/  ULEA UR10, UR6, UR5, 0xb ;  /* 0x00000005060a7291 */ /* 0x000fe2000f8e583f */
[----:B------:R-:W-:Y:S01]  /*1a30*/  UMOV UR13, 0x40000040 ;  /* 0x40000040000d7882 */ /* 0x000fe20000000000 */
[----:B------:R-:W-:Y:S01]  /*1a40*/  UMOV UR15, 0x40000040 ;  /* 0x40000040000f7882 */ /* 0x000fe20000000000 */
[----:B------:R-:W-:Y:S01]  /*1a50*/  UIADD3 UR16, UR12, 0x400, URZ ;  /* 0x000004000c107890 */ /* 0x000fe2000fffe03f */
[----:B------:R-:W-:-:S03]  /*1a60*/  UMOV UR19, UR15 ;  /* 0x0000000f00137c82 */ /* 0x000fc60008000000 */
[----:B------:R-:W-:Y:S01]  /*1a70*/  UMOV UR14, UR10 ;  /* 0x0000000a000e7c82 */ /* 0x000fe20008000000 */
[----:B------:R-:W-:Y:S01]  /*1a80*/  UMOV UR17, 0x40000040 ;  /* 0x4000004000117882 */ /* 0x000fe20000000000 */
[----:B------:R-:W-:Y:S01]  /*1a90*/  HGMMA.64x128x8.F32.TF32 R88, gdesc[UR12], R88, gsb0 ;  /* 0x05e000000c5879f0 */ /* 0x000fe20008002858 */
[----:B------:R-:W-:Y:S02]  /*1aa0*/  UMOV UR18, UR14 ;  /* 0x0000000e00127c82 */ /* 0x000fe40008000000 */
        /* <DEDUP_REMOVED lines=89> */
[----:B------:R-:W-:Y:S01]  /*2040*/  BPT.TRAP 0x1 ;  /* 0x000000040000795c */ /* 0x000fe20000300000 */
.L_x_23:
[----:B------:R-:W-:Y:S01]  /*2050*/  ULEA UR8, UR7, UR8, 0x3 ;  /* 0x0000000807087291 */ /* 0x000fe2000f8e183f */
[----:B------:R-:W-:-:S03]  /*2060*/  ISETP.GT.U32.AND P1, PT, R19, 0x1, PT ;  /* 0x000000011300780c */ /* 0x000fc60003f24070 */
[----:B------:R-:W-:-:S04]  /*2070*/  UIADD3 UR8, UR8, 0x10, URZ ;  /* 0x0000001008087890 */ /* 0x000fc8000fffe03f */
[----:B------:R-:W-:-:S09]  /*2080*/  UPRMT UR8, URZ, 0x654, UR8 ;  /* 0x000006543f087896 */ /* 0x000fd20008000008 */
[----:B------:R-:W-:Y:S01]  /*2090*/  SYNCS.ARRIVE.TRANS64.RED.A1T0 RZ, [UR8], RZ ;  /* 0x000000ffffff79a7 */ /* 0x000fe20008100408 */
[----:B------:R-:W-:Y:S05]  /*20a0*/  @P1 BRA `(.L_x_24) ;  /* 0x0000000000041947 */ /* 0x000fea0003800000 */
[----:B------:R-:W-:Y:S01]  /*20b0*/  BPT.TRAP 0x1 ;  /* 0x000000040000795c */ /* 0x000fe20000300000 */
.L_x_24:
[----:B------:R-:W-:Y:S01]  /*20c0*/  UIADD3 UR6, UR6, 0x1, URZ ;  /* 0x0000000106067890 */ /* 0x000fe2000fffe03f */
[C---:B------:R-:W-:Y:S01]  /*20d0*/  ISETP.GT.AND P1, PT, R0.reuse, 0x1, PT ;  /* 0x000000010000780c */ /* 0x040fe20003f24270 */
[----:B------:R-:W-:Y:S01]  /*20e0*/  UIADD3 UR7, UR7, 0x1, URZ ;  /* 0x0000000107077890 */ /* 0x000fe2000fffe03f */
[----:B------:R-:W-:Y:S01]  /*20f0*/  VIADD R0, R0, 0xffffffff ;  /* 0xffffffff00007836 */ /* 0x000fe20000000000 */
[----:B------:R-:W-:Y:S02]  /*2100*/  UISETP.NE.AND UP0, UPT, UR6, 0x2, UPT ;  /* 0x000000020600788c */ /* 0x000fe4000bf05270 */
[----:B------:R-:W-:Y:S02]  /*2110*/  UISETP.NE.AND UP1, UPT, UR7, 0x2, UPT ;  /* 0x000000020700788c */ /* 0x000fe4000bf25270 */
[----:B------:R-:W-:Y:S02]  /*2120*/  USEL UR8, URZ, 0x1, UP0 ;  /* 0x000000013f087887 */ /* 0x000fe40008000000 */
[----:B------:R-:W-:-:S02]  /*2130*/  USEL UR6, UR6, URZ, UP0 ;  /* 0x0000003f06067287 */ /* 0x000fc40008000000 */
[----:B------:R-:W-:Y:S02]  /*2140*/  USEL UR7, UR7, URZ, UP1 ;  /* 0x0000003f07077287 */ /* 0x000fe40008800000 */
[----:B------:R-:W-:Y:S01]  /*2150*/  LOP3.LUT R5, R5, UR8, RZ, 0x3c, !PT ;  /* 0x0000000805057c12 */ /* 0x000fe2000f8e3cff */
[----:B------:R-:W-:Y:S09]  /*2160*/  @P1 BRA `(.L_x_25) ;  /* 0xfffffff400f01947 */ /* 0x000ff2000383ffff */
.L_x_18:
[----:B------:R-:W2:Y:S02]  /*2170*/  LDC R0, c[0x0][0x28c] ;  /* 0x0000a300ff007b82 */ /* 0x000ea40000000800 */
[----:B--2---:R-:W-:-:S13]  /*2180*/  ISETP.GE.AND P1, PT, R0, 0x1, PT ;  /* 0x000000010000780c */ /* 0x004fda0003f26270 */
[----:B------:R-:W-:Y:S05]  /*2190*/  @!P1 BRA `(.L_x_26) ;  /* 0x0000000000409947 */ /* 0x000fea0003800000 */
[----:B------:R-:W-:Y:S05]  /*21a0*/  @!P0 BRA `(.L_x_27) ;  /* 0x0000000000048947 */ /* 0x000fea0003800000 */
[----:B------:R-:W-:Y:S01]  /*21b0*/  BPT.TRAP 0x1 ;  /* 0x000000040000795c */ /* 0x000fe20000300000 */
.L_x_27:
[----:B------:R-:W2:Y:S01]  /*21c0*/  S2UR UR6, SR_CgaCtaId ;  /* 0x00000000000679c3 */ /* 0x000ea20000008800 */
[----:B------:R-:W-:Y:S01]  /*21d0*/  UISETP.LT.AND UP0, UPT, UR40, 0x1, UPT ;  /* 0x000000012800788c */ /* 0x000fe2000bf01270 */
[----:B------:R-:W-:Y:S01]  /*21e0*/  ISETP.GT.U32.AND P0, PT, R19, 0x1, PT ;  /* 0x000000011300780c */ /* 0x000fe20003f04070 */
[----:B------:R-:W-:Y:S02]  /*21f0*/  UMOV UR5, 0x400 ;  /* 0x0000040000057882 */ /* 0x000fe40000000000 */
[----:B------:R-:W-:-:S04]  /*2200*/  USEL UR4, UR40, 0x1, UP0 ;  /* 0x0000000128047887 */ /* 0x000fc80008000000 */
[----:B------:R-:W-:-:S04]  /*2210*/  UIADD3 UR4, UR39, UR40, -UR4 ;  /* 0x0000002827047290 */ /* 0x000fc8000fffe804 */
[----:B------:R-:W-:-:S04]  /*2220*/  USHF.L.U32 UR4, UR4, 0x3, URZ ;  /* 0x0000000304047899 */ /* 0x000fc8000800063f */
[----:B------:R-:W-:Y:S02]  /*2230*/  ULOP3.LUT UR4, UR4, 0x8, URZ, 0xc0, !UPT ;  /* 0x0000000804047892 */ /* 0x000fe4000f8ec03f */
[----:B--2---:R-:W-:-:S04]  /*2240*/  ULEA UR5, UR6, UR5, 0x18 ;  /* 0x0000000506057291 */ /* 0x004fc8000f8ec03f */
[----:B------:R-:W-:-:S04]  /*2250*/  UIADD3 UR4, UR5, 0x10, UR4 ;  /* 0x0000001005047890 */ /* 0x000fc8000fffe004 */
[----:B------:R-:W-:-:S09]  /*2260*/  UPRMT UR4, URZ, 0x654, UR4 ;  /* 0x000006543f047896 */ /* 0x000fd20008000004 */
[----:B------:R-:W-:Y:S01]  /*2270*/  SYNCS.ARRIVE.TRANS64.RED.A1T0 RZ, [UR4], RZ ;  /* 0x000000ffffff79a7 */ /* 0x000fe20008100404 */
[----:B------:R-:W-:Y:S05]  /*2280*/  @P0 BRA `(.L_x_26) ;  /* 0x0000000000040947 */ /* 0x000fea0003800000 */
[----:B------:R-:W-:Y:S01]  /*2290*/  BPT.TRAP 0x1 ;  /* 0x000000040000795c */ /* 0x000fe20000300000 */
.L_x_26:
[----:B------:R-:W2:Y:S01]  /*22a0*/  LDC R6, c[0x0][0x288] ;  /* 0x0000a200ff067b82 */ /* 0x000ea20000000800 */
[----:B01----:R-:W-:Y:S01]  /*22b0*/  LOP3.LUT R4, R18, 0x60, RZ, 0xc0, !PT ;  /* 0x0000006012047812 */ /* 0x003fe200078ec0ff */
[----:B------:R-:W-:Y:S01]  /*22c0*/  UIADD3 UR39, UR40, UR39, URZ ;  /* 0x0000002728277290 */ /* 0x000fe2000fffe03f */
[----:B------:R-:W-:Y:S01]  /*22d0*/  LOP3.LUT R0, R22, 0x1, RZ, 0xc0, !PT ;  /* 0x0000000116007812 */ /* 0x000fe200078ec0ff */
[----:B------:R-:W-:Y:S01]  /*22e0*/  IMAD.SHL.U32 R13, R153, 0x80, RZ ;  /* 0x00000080990d7824 */ /* 0x000fe200078e00ff */
[----:B------:R-:W-:Y:S01]  /*22f0*/  SHF.R.U32.HI R3, RZ, 0x2, R18 ;  /* 0x00000002ff037819 */ /* 0x000fe20000011612 */
[----:B------:R-:W-:Y:S01]  /*2300*/  USHF.R.U32.HI UR4, URZ, 0x1, UR39 ;  /* 0x000000013f047899 */ /* 0x000fe20008011627 */
[----:B------:R-:W-:Y:S01]  /*2310*/  SHF.R.U32.HI R10, RZ, 0x1, R4 ;  /* 0x00000001ff0a7819 */ /* 0x000fe20000011604 */
[----:B------:R-:W-:Y:S01]  /*2320*/  IMAD.SHL.U32 R4, R0, 0x40, RZ ;  /* 0x0000004000047824 */ /* 0x000fe200078e00ff */
[----:B------:R-:W-:Y:S01]  /*2330*/  LOP3.LUT R3, R3, 0x7, RZ, 0xc0, !PT ;  /* 0x0000000703037812 */ /* 0x000fe200078ec0ff */
[----:B------:R-:W-:Y:S01]  /*2340*/  IMAD.SHL.U32 R15, R152, 0x100, RZ ;  /* 0x00000100980f7824 */ /* 0x000fe200078e00ff */
[----:B------:R-:W-:Y:S01]  /*2350*/  ULOP3.LUT UR4, UR4, 0x1, URZ, 0xc0, !UPT ;  /* 0x0000000104047892 */ /* 0x000fe2000f8ec03f */
[----:B------:R-:W-:Y:S01]  /*2360*/  SHF.R.S32.HI R21, RZ, 0x1f, R23 ;  /* 0x0000001fff157819 */ /* 0x000fe20000011417 */
[----:B------:R-:W-:Y:S01]  /*2370*/  ULDC UR8, c[0x0][0x284] ;  /* 0x0000a10000087ab9 */ /* 0x000fe20000000800 */
[--C-:B------:R-:W-:Y:S01]  /*2380*/  IADD3 R5, RZ, -R10, -R3.reuse ;  /* 0x8000000aff057210 */ /* 0x100fe20007ffe803 */
[----:B------:R-:W-:Y:S01]  /*2390*/  UISETP.GT.U32.AND UP1, UPT, UR39, 0x1, UPT ;  /* 0x000000012700788c */ /* 0x000fe2000bf24070 */
[----:B------:R-:W-:Y:S01]  /*23a0*/  LOP3.LUT R3, R4, 0x40, R3, 0xe2, !PT ;  /* 0x0000004004037812 */ /* 0x000fe200078ee203 */
[----:B------:R-:W-:Y:S01]  /*23b0*/  UISETP.NE.U32.AND UP0, UPT, UR4, 0x1, UPT ;  /* 0x000000010400788c */ /* 0x000fe2000bf05070 */
[----:B------:R-:W-:Y:S01]  /*23c0*/  LOP3.LUT R4, R18, 0x3, RZ, 0xc0, !PT ;  /* 0x0000000312047812 */ /* 0x000fe200078ec0ff */
[----:B------:R-:W-:Y:S01]  /*23d0*/  ULDC.64 UR6, c[0x0][0x5d0] ;  /* 0x0001740000067ab9 */ /* 0x000fe20000000a00 */
[----:B------:R-:W-:Y:S01]  /*23e0*/  UISETP.LT.U32.AND UP1, UPT, UR40, 0x2, UP1 ;  /* 0x000000022800788c */ /* 0x000fe20008f21070 */
[----:B------:R-:W-:Y:S01]  /*23f0*/  IMAD.WIDE R8, R152, 0x100, RZ ;  /* 0x0000010098087825 */ /* 0x000fe200078e02ff */
[----:B------:R-:W-:Y:S01]  /*2400*/  UISETP.GT.U32.AND UP0, UPT, UR40, 0x1, !UP0 ;  /* 0x000000012800788c */ /* 0x000fe2000c704070 */
[----:B--2---:R-:W-:-:S02]  /*2410*/  ISETP.GE.AND P0, PT, R13, R6, PT ;  /* 0x000000060d00720c */ /* 0x004fc40003f06270 */
[----:B------:R-:W-:Y:S01]  /*2420*/  IMAD R12, R4, -0x2, R6 ;  /* 0xfffffffe040c7824 */ /* 0x000fe200078e0206 */
[----:B------:R-:W-:Y:S01]  /*2430*/  USEL UR5, URZ, 0x1, !UP1 ;  /* 0x000000013f057887 */ /* 0x000fe2000c800000 */
[----:B------:R-:W-:Y:S01]  /*2440*/  IMAD.SHL.U32 R6, R18, 0x2, RZ ;  /* 0x0000000212067824 */ /* 0x000fe200078e00ff */
[----:B------:R-:W-:Y:S01]  /*2450*/  ISETP.GE.OR P0, PT, R15, UR8, P0 ;  /* 0x000000080f007c0c */ /* 0x000fe20008706670 */
[----:B------:R-:W-:Y:S01]  /*2460*/  IMAD R4, R21, UR6, RZ ;  /* 0x0000000615047c24 */ /* 0x000fe2000f8e02ff */
[----:B------:R-:W-:Y:S01]  /*2470*/  USEL UR4, URZ, 0x1, !UP0 ;  /* 0x000000013f047887 */ /* 0x000fe2000c000000 */
[----:B------:R-:W-:Y:S01]  /*2480*/  IMAD R0, R0, -0x40, R5 ;  /* 0xffffffc000007824 */ /* 0x000fe200078e0205 */
[----:B------:R-:W-:Y:S01]  /*2490*/  LOP3.LUT R6, R13, 0x6, R6, 0xf8, !PT ;  /* 0x000000060d067812 */ /* 0x000fe200078ef806 */
[----:B------:R-:W-:Y:S01]  /*24a0*/  IMAD R11, R23, UR7, R4 ;  /* 0x00000007170b7c24 */ /* 0x000fe2000f8e0204 */
[----:B------:R-:W-:Y:S01]  /*24b0*/  LOP3.LUT R153, R8, R3, R10, 0xfe, !PT ;  /* 0x0000000308997212 */ /* 0x000fe200078efe0a */
[----:B------:R-:W-:Y:S01]  /*24c0*/  ULOP3.LUT UR39, UR39, 0x1, URZ, 0xc0, !UPT ;  /* 0x0000000127277892 */ /* 0x000fe2000f8ec03f */
[----:B------:R-:W-:Y:S01]  /*24d0*/  SHF.R.S32.HI R7, RZ, 0x1f, R6 ;  /* 0x0000001fff077819 */ /* 0x000fe20000011406 */
[----:B------:R-:W-:Y:S01]  /*24e0*/  ULOP3.LUT UR38, UR4, UR38, UR5, 0x96, !UPT ;  /* 0x0000002604267292 */ /* 0x000fe2000f8e9605 */
[----:B------:R-:W-:Y:S01]  /*24f0*/  IADD3 R3, -R15, UR8, R0 ;  /* 0x000000080f037c10 */ /* 0x000fe2000fffe100 */
[----:B------:R-:W-:-:S02]  /*2500*/  IMAD.IADD R0, R12, 0x1, -R13 ;  /* 0x000000010c007824 */ /* 0x000fc400078e0a0d */
[----:B------:R-:W-:-:S04]  /*2510*/  IMAD.WIDE.U32 R4, R23, UR6, R6 ;  /* 0x0000000617047c25 */ /* 0x000fc8000f8e0006 */
[----:B------:R-:W-:Y:S02]  /*2520*/  IMAD.IADD R11, R5, 0x1, R11 ;  /* 0x00000001050b7824 */ /* 0x000fe400078e020b */
[----:B------:R-:W-:Y:S02]  /*2530*/  IMAD.MOV.U32 R152, RZ, RZ, -0x1 ;  /* 0xffffffffff987424 */ /* 0x000fe400078e00ff */
[----:B------:R-:W-:Y:S01]  /*2540*/  IMAD.MOV.U32 R10, RZ, RZ, R4 ;  /* 0x000000ffff0a7224 */ /* 0x000fe200078e0004 */
[----:B------:R-:W-:Y:S06]  /*2550*/  @P0 BRA `(.L_x_28) ;  /* 0x0000008000640947 */ /* 0x000fec0003800000 */
[----:B------:R-:W0:Y:S01]  /*2560*/  LDC.64 R4, c[0x0][0x5c8] ;  /* 0x00017200ff047b82 */ /* 0x000e220000000a00 */
[----:B-----5:R-:W-:Y:S01]  /*2570*/  FSETP.NEU.AND P0, PT, R155, RZ, PT ;  /* 0x000000ff9b00720b */ /* 0x020fe20003f0d000 */
[----:B------:R-:W-:Y:S01]  /*2580*/  BSSY B0, `(.L_x_28) ;  /* 0x0000816000007945 */ /* 0x000fe20003800000 */
[----:B------:R-:W-:-:S04]  /*2590*/  ISETP.GT.AND P3, PT, R3, RZ, PT ;  /* 0x000000ff0300720c */ /* 0x000fc80003f64270 */
[----:B------:R-:W-:Y:S01]  /*25a0*/  ISETP.GT.AND P2, PT, R0, RZ, P3 ;  /* 0x000000ff0000720c */ /* 0x000fe20001f44270 */
[-C--:B0-----:R-:W-:Y:S02]  /*25b0*/  IMAD R12, R9, R4.reuse, RZ ;  /* 0x00000004090c7224 */ /* 0x081fe400078e02ff */
[----:B------:R-:W-:-:S04]  /*25c0*/  IMAD.WIDE.U32 R168, R153, R4, R10 ;  /* 0x0000000499a87225 */ /* 0x000fc800078e000a */
[----:B------:R-:W-:-:S04]  /*25d0*/  IMAD R11, R153, R5, R12 ;  /* 0x00000005990b7224 */ /* 0x000fc800078e020c */
[----:B------:R-:W-:Y:S01]  /*25e0*/  IMAD.IADD R171, R169, 0x1, R11 ;  /* 0x00000001a9ab7824 */ /* 0x000fe200078e020b */
[----:B------:R-:W-:Y:S06]  /*25f0*/  @!P0 BRA `(.L_x_29) ;  /* 0x0000005c00148947 */ /* 0x000fec0003800000 */
[----:B------:R-:W0:Y:S01]  /*2600*/  LDC.64 R12, c[0x0][0x5b8] ;  /* 0x00016e00ff0c7b82 */ /* 0x000e220000000a00 */
[----:B------:R-:W-:-:S07]  /*2610*/  ULDC.64 UR4, c[0x0][0x5c0] ;  /* 0x0001700000047ab9 */ /* 0x000fce0000000a00 */
[----:B------:R-:W1:Y:S08]  /*2620*/  LDC.64 R14, c[0x0][0x5b0] ;  /* 0x00016c00ff0e7b82 */ /* 0x000e700000000a00 */
[----:B------:R-:W2:Y:S01]  /*2630*/  LDC.64 R10, c[0x0][0x5a8] ;  /* 0x00016a00ff0a7b82 */ /* 0x000ea20000000a00 */
[----:B0-----:R-:W-:-:S04]  /*2640*/  IMAD R20, R21, R12, RZ ;  /* 0x0000000c15147224 */ /* 0x001fc800078e02ff */
[C---:B------:R-:W-:Y:S02]  /*2650*/  IMAD R13, R23.reuse, R13, R20 ;  /* 0x0000000d170d7224 */ /* 0x040fe400078e0214 */
[----:B------:R-:W-:-:S04]  /*2660*/  IMAD.WIDE.U32 R20, R23, R12, R6 ;  /* 0x0000000c17147225 */ /* 0x000fc800078e0006 */
[----:B-1----:R-:W-:Y:S02]  /*2670*/  IMAD R156, R9, R14, RZ ;  /* 0x0000000e099c7224 */ /* 0x002fe400078e02ff */
[----:B------:R-:W-:Y:S02]  /*2680*/  IMAD.IADD R157, R21, 0x1, R13 ;  /* 0x00000001159d7824 */ /* 0x000fe400078e020d */
[----:B------:R-:W-:Y:S02]  /*2690*/  IMAD R173, R153, R15, R156 ;  /* 0x0000000f99ad7224 */ /* 0x000fe400078e029c */
[----:B------:R-:W-:-:S04]  /*26a0*/  IMAD.MOV.U32 R156, RZ, RZ, R20 ;  /* 0x000000ffff9c7224 */ /* 0x000fc800078e0014 */
[----:B------:R-:W-:-:S04]  /*26b0*/  IMAD.WIDE.U32 R158, R153, R14, R156 ;  /* 0x0000000e999e7225 */ /* 0x000fc800078e009c */
[----:B------:R-:W-:Y:S01]  /*26c0*/  IMAD.IADD R159, R159, 0x1, R173 ;  /* 0x000000019f9f7824 */ /* 0x000fe200078e02ad */
[----:B--2---:R-:W-:-:S04]  /*26d0*/  LEA R160, P0, R158, R10, 0x2 ;  /* 0x0000000a9ea07211 */ /* 0x004fc800078010ff */
[----:B------:R-:W-:-:S05]  /*26e0*/  LEA.HI.X R161, R158, R11, R159, 0x2, P0 ;  /* 0x0000000b9ea17211 */ /* 0x000fca00000f149f */
[----:B------:R0:W2:Y:S01]  /*26f0*/  @P2 LDG.E.LTC128B R167, desc[UR36][R160.64] ;  /* 0x00000024a0a72981 */ /* 0x0000a2000c1e1920 */
[----:B------:R-:W-:Y:S01]  /*2700*/  LEA R158, P0, R168, UR4, 0x2 ;  /* 0x00000004a89e7c11 */ /* 0x000fe2000f8010ff */
[----:B------:R-:W-:Y:S01]  /*2710*/  IMAD.WIDE.U32 R162, R153, R14, R6 ;  /* 0x0000000e99a27225 */ /* 0x000fe200078e0006 */
[----:B------:R-:W-:Y:S01]  /*2720*/  ISETP.GT.AND P1, PT, R0, 0x1, P3 ;  /* 0x000000010000780c */ /* 0x000fe20001f24270 */
[----:B------:R-:W-:Y:S01]  /*2730*/  BSSY B1, `(.L_x_30) ;  /* 0x0000011000017945 */ /* 0x000fe20003800000 */
[----:B------:R-:W-:Y:S01]  /*2740*/  LEA.HI.X R159, R168, UR5, R171, 0x2, P0 ;  /* 0x00000005a89f7c11 */ /* 0x000fe200080f14ab */
[----:B------:R-:W-:Y:S01]  /*2750*/  IMAD.IADD R163, R173, 0x1, R163 ;  /* 0x00000001ada37824 */ /* 0x000fe200078e02a3 */
[C---:B0-----:R-:W-:Y:S01]  /*2760*/  SHF.L.U64.HI R161, R14.reuse, 0x3, R15 ;  /* 0x000000030ea17819 */ /* 0x041fe2000001020f */
[----:B------:R-:W-:-:S04]  /*2770*/  IMAD.SHL.U32 R160, R14, 0x8, RZ ;  /* 0x000000080ea07824 */ /* 0x000fc800078e00ff */
[----:B------:R-:W-:Y:S01]  /*2780*/  IMAD.WIDE.U32 R170, R153, R14, R160 ;  /* 0x0000000e99aa7225 */ /* 0x000fe200078e00a0 */
[----:B--2---:R-:W-:-:S05]  /*2790*/  LOP3.LUT R164, R167, 0xffffe000, RZ, 0xc0, !PT ;  /* 0xffffe000a7a47812 */ /* 0x004fca00078ec0ff */
[----:B------:R-:W-:Y:S01]  /*27a0*/  FMUL R169, R164, R155 ;  /* 0x0000009ba4a97220 */ /* 0x000fe20000400000 */
[----:B------:R-:W-:-:S04]  /*27b0*/  IMAD.WIDE.U32 R164, R23, R12, R162 ;  /* 0x0000000c17a47225 */ /* 0x000fc800078e00a2 */
[----:B------:R-:W-:Y:S01]  /*27c0*/  FFMA R169, R88, R154, R169 ;  /* 0x0000009a58a97223 */ /* 0x000fe200000000a9 */
[----:B------:R-:W-:Y:S01]  /*27d0*/  IMAD.IADD R88, R13, 0x1, R165 ;  /* 0x000000010d587824 */ /* 0x000fe200078e02a5 */
[----:B------:R-:W-:-:S03]  /*27e0*/  LEA R162, P0, R164, R10, 0x2 ;  /* 0x0000000aa4a27211 */ /* 0x000fc600078010ff */
[----:B------:R-:W-:Y:S02]  /*27f0*/  F2FP.TF32.F32.PACK_B R169, R169 ;  /* 0x000000a9ffa9723e */ /* 0x000fe400024050ff */
[----:B------:R-:W-:-:S03]  /*2800*/  LEA.HI.X R163, R164, R11, R88, 0x2, P0 ;  /* 0x0000000ba4a37211 */ /* 0x000fc600000f1458 */
[----:B------:R0:W-:Y:S01]  /*2810*/  @P2 STG.E desc[UR36][R158.64], R169 ;  /* 0x000000a99e002986 */ /* 0x0001e2000c101924 */
[----:B------:R-:W-:Y:S05]  /*2820*/  @!P1 BRA `(.L_x_31) ;  /* 0x0000000000049947 */ /* 0x000fea0003800000 */
[----:B------:R1:W5:Y:S02]  /*2830*/  LDG.E.LTC128B R167, desc[UR36][R162.64+0x4] ;  /* 0x00000424a2a77981 */ /* 0x000364000c1e1920 */
.L_x_31:
[----:B------:R-:W-:Y:S05]  /*2840*/  BSYNC B1 ;  /* 0x0000000000017941 */ /* 0x000fea0003800000 */
.L_x_30:
[----:B-----5:R-:W-:Y:S01]  /*2850*/  LOP3.LUT R88, R167, 0xffffe000, RZ, 0xc0, !PT ;  /* 0xffffe000a7587812 */ /* 0x020fe200078ec0ff */
[----:B0-----:R-:W-:Y:S01]  /*2860*/  IMAD.IADD R169, R173, 0x1, R171 ;  /* 0x00000001ada97824 */ /* 0x001fe200078e02ab */
[----:B------:R-:W-:Y:S01]  /*2870*/  ISETP.GT.AND P0, PT, R3, 0x8, PT ;  /* 0x000000080300780c */ /* 0x000fe20003f04270 */
[----:B------:R-:W-:Y:S01]  /*2880*/  IMAD.MOV.U32 R172, RZ, RZ, R167 ;  /* 0x000000ffffac7224 */ /* 0x000fe200078e00a7 */
[----:B------:R-:W-:Y:S01]  /*2890*/  IADD3 R164, P4, R20, R170, RZ ;  /* 0x000000aa14a47210 */ /* 0x000fe20007f9e0ff */
[----:B------:R-:W-:Y:S01]  /*28a0*/  FMUL R88, R88, R155 ;  /* 0x0000009b58587220 */ /* 0x000fe20000400000 */
[----:B------:R-:W-:-:S03]  /*28b0*/  ISETP.GT.AND P2, PT, R0, RZ, P0 ;  /* 0x000000ff0000720c */ /* 0x000fc60000744270 */
[----:B------:R-:W-:Y:S01]  /*28c0*/  FFMA R173, R89, R154, R88 ;  /* 0x0000009a59ad7223 */ /* 0x000fe20000000058 */
[----:B------:R-:W-:Y:S01]  /*28d0*/  IMAD.X R165, R169, 0x1, R157, P4 ;  /* 0x00000001a9a57824 */ /* 0x000fe200020e069d */
[----:B------:R-:W-:-:S03]  /*28e0*/  LEA R88, P4, R164, R10, 0x2 ;  /* 0x0000000aa4587211 */ /* 0x000fc600078810ff */
[----:B------:R-:W-:Y:S02]  /*28f0*/  F2FP.TF32.F32.PACK_B R173, R173 ;  /* 0x000000adffad723e */ /* 0x000fe400024050ff */
[----:B------:R-:W-:-:S03]  /*2900*/  LEA.HI.X R89, R164, R11, R165, 0x2, P4 ;  /* 0x0000000ba4597211 */ /* 0x000fc600020f14a5 */
[----:B------:R0:W-:Y:S04]  /*2910*/  @P1 STG.E desc[UR36][R158.64+0x4], R173 ;  /* 0x000004ad9e001986 */ /* 0x0001e8000c101924 */
[----:B------:R2:W3:Y:S01]  /*2920*/  @P2 LDG.E.LTC128B R172, desc[UR36][R88.64] ;  /* 0x0000002458ac2981 */ /* 0x0004e2000c1e1920 */
[----:B------:R-:W-:Y:S01]  /*2930*/  IMAD.SHL.U32 R165, R4, 0x20, RZ ;  /* 0x0000002004a57824 */ /* 0x000fe200078e00ff */
[----:B------:R-:W-:Y:S01]  /*2940*/  IADD3 R170, P1, R6, R170, RZ ;  /* 0x000000aa06aa7210 */ /* 0x000fe20007f3e0ff */
[----:B------:R-:W-:Y:S03]  /*2950*/  BSSY B1, `(.L_x_32) ;  /* 0x0000011000017945 */ /* 0x000fe60003800000 */
[----:B------:R-:W-:Y:S01]  /*2960*/  IADD3 R168, P4, R165, R158, RZ ;  /* 0x0000009ea5a87210 */ /* 0x000fe20007f9e0ff */
[----:B------:R-:W-:Y:S01]  /*2970*/  IMAD.X R171, R7, 0x1, R169, P1 ;  /* 0x0000000107ab7824 */ /* 0x000fe200008e06a9 */
[----:B------:R-:W-:Y:S01]  /*2980*/  ISETP.GT.AND P1, PT, R0, 0x1, P0 ;  /* 0x000000010000780c */ /* 0x000fe20000724270 */
[----:B------:R-:W-:-:S03]  /*2990*/  IMAD.WIDE.U32 R170, R23, R12, R170 ;  /* 0x0000000c17aa7225 */ /* 0x000fc600078e00aa */
[----:B--2---:R-:W-:Y:S02]  /*29a0*/  LEA R88, P5, R170, R10, 0x2 ;  /* 0x0000000aaa587211 */ /* 0x004fe400078a10ff */
[----:B---3--:R-:W-:-:S05]  /*29b0*/  LOP3.LUT R164, R172, 0xffffe000, RZ, 0xc0, !PT ;  /* 0xffffe000aca47812 */ /* 0x008fca00078ec0ff */
[----:B------:R-:W-:-:S04]  /*29c0*/  FMUL R167, R164, R155 ;  /* 0x0000009ba4a77220 */ /* 0x000fc80000400000 */
[----:B------:R-:W-:Y:S01]  /*29d0*/  FFMA R175, R90, R154, R167 ;  /* 0x0000009a5aaf7223 */ /* 0x000fe200000000a7 */
[----:B------:R-:W-:Y:S01]  /*29e0*/  SHF.L.U64.HI R167, R4, 0x5, R5 ;  /* 0x0000000504a77819 */ /* 0x000fe20000010205 */
[----:B------:R-:W-:-:S03]  /*29f0*/  IMAD.IADD R90, R13, 0x1, R171 ;  /* 0x000000010d5a7824 */ /* 0x000fc600078e02ab */
[----:B------:R-:W-:Y:S01]  /*2a00*/  F2FP.TF32.F32.PACK_B R175, R175 ;  /* 0x000000afffaf723e */ /* 0x000fe200024050ff */
[----:B------:R-:W-:Y:S01]  /*2a10*/  IMAD.X R169, R167, 0x1, R159, P4 ;  /* 0x00000001a7a97824 */ /* 0x000fe200020e069f */
[----:B------:R-:W-:-:S04]  /*2a20*/  LEA.HI.X R89, R170, R11, R90, 0x2, P5 ;  /* 0x0000000baa597211 */ /* 0x000fc800028f145a */
[----:B------:R0:W-:Y:S01]  /*2a30*/  @P2 STG.E desc[UR36][R168.64], R175 ;  /* 0x000000afa8002986 */ /* 0x0001e2000c101924 */
[----:B------:R-:W-:Y:S05]  /*2a40*/  @!P1 BRA `(.L_x_33) ;  /* 0x0000000000049947 */ /* 0x000fea0003800000 */
[----:B------:R2:W5:Y:S02]  /*2a50*/  LDG.E.LTC128B R172, desc[UR36][R88.64+0x4] ;  /* 0x0000042458ac7981 */ /* 0x000564000c1e1920 */
.L_x_33:
[----:B------:R-:W-:Y:S05]  /*2a60*/  BSYNC B1 ;  /* 0x0000000000017941 */ /* 0x000fea0003800000 */
.L_x_32:
[----:B-----5:R-:W-:Y:S01]  /*2a70*/  LOP3.LUT R90, R172, 0xffffe000, RZ, 0xc0, !PT ;  /* 0xffffe000ac5a7812 */ /* 0x020fe200078ec0ff */
[----:B------:R-:W-:Y:S01]  /*2a80*/  BSSY B1, `(.L_x_34) ;  /* 0x000000a000017945 */ /* 0x000fe20003800000 */
[----:B------:R-:W-:-:S03]  /*2a90*/  ISETP.GT.AND P2, PT, R0, 0x8, P3 ;  /* 0x000000080000780c */ /* 0x000fc60001f44270 */
[----:B------:R-:W-:-:S04]  /*2aa0*/  FMUL R90, R90, R155 ;  /* 0x0000009b5a5a7220 */ /* 0x000fc80000400000 */
[----:B------:R-:W-:Y:S01]  /*2ab0*/  FFMA R171, R91, R154, R90 ;  /* 0x0000009a5bab7223 */ /* 0x000fe2000000005a */
[----:B------:R-:W-:Y:S02]  /*2ac0*/  @P1 IMAD.MOV.U32 R90, RZ, RZ, R168 ;  /* 0x000000ffff5a1224 */ /* 0x000fe400078e00a8 */
[----:B------:R-:W-:Y:S02]  /*2ad0*/  @P1 IMAD.MOV.U32 R91, RZ, RZ, R169 ;  /* 0x000000ffff5b1224 */ /* 0x000fe400078e00a9 */
[----:B------:R-:W-:-:S05]  /*2ae0*/  F2FP.TF32.F32.PACK_B R171, R171 ;  /* 0x000000abffab723e */ /* 0x000fca00024050ff */
[----:B------:R3:W-:Y:S01]  /*2af0*/  @P1 STG.E desc[UR36][R90.64+0x4], R171 ;  /* 0x000004ab5a001986 */ /* 0x0007e2000c101924 */
[----:B------:R-:W-:Y:S05]  /*2b00*/  @!P2 BRA `(.L_x_35) ;  /* 0x000000000004a947 */ /* 0x000fea0003800000 */
[----:B------:R4:W5:Y:S02]  /*2b10*/  LDG.E.LTC128B R172, desc[UR36][R162.64+0x20] ;  /* 0x00002024a2ac7981 */ /* 0x000964000c1e1920 */
.L_x_35:
[----:B------:R-:W-:Y:S05]  /*2b20*/  BSYNC B1 ;  /* 0x0000000000017941 */ /* 0x000fea0003800000 */
.L_x_34:
[----:B---3-5:R-:W-:Y:S01]  /*2b30*/  LOP3.LUT R90, R172, 0xffffe000, RZ, 0xc0, !PT ;  /* 0xffffe000ac5a7812 */ /* 0x028fe200078ec0ff */
[----:B------:R-:W-:Y:S01]  /*2b40*/  BSSY B1, `(.L_x_36) ;  /* 0x000000a000017945 */ /* 0x000fe20003800000 */
[----:B------:R-:W-:-:S03]  /*2b50*/  ISETP.GT.AND P1, PT, R0, 0x9, P3 ;  /* 0x000000090000780c */ /* 0x000fc60001f24270 */
[----:B------:R-:W-:Y:S01]  /*2b60*/  FMUL R91, R90, R155 ;  /* 0x0000009b5a5b7220 */ /* 0x000fe20000400000 */
[----:B------:R-:W-:-:S03]  /*2b70*/  @P2 IMAD.MOV.U32 R90, RZ, RZ, R158 ;  /* 0x000000ffff5a2224 */ /* 0x000fc600078e009e */
[----:B------:R-:W-:Y:S01]  /*2b80*/  FFMA R171, R92, R154, R91 ;  /* 0x0000009a5cab7223 */ /* 0x000fe2000000005b */
[----:B------:R-:W-:-:S04]  /*2b90*/  @P2 IMAD.MOV.U32 R91, RZ, RZ, R159 ;  /* 0x000000ffff5b2224 */ /* 0x000fc800078e009f */
[----:B------:R-:W-:-:S05]  /*2ba0*/  F2FP.TF32.F32.PACK_B R171, R171 ;  /* 0x000000abffab723e */ /* 0x000fca00024050ff */
[----:B------:R3:W-:Y:S01]  /*2bb0*/  @P2 STG.E desc[UR36][R90.64+0x20], R171 ;  /* 0x000020ab5a002986 */ /* 0x0007e2000c101924 */
[----:B------:R-:W-:Y:S05]  /*2bc0*/  @!P1 BRA `(.L_x_37) ;  /* 0x0000000000049947 */ /* 0x000fea0003800000 */
[----:B------:R0:W5:Y:S02]  /*2bd0*/  LDG.E.LTC128B R172, desc[UR36][R162.64+0x24] ;  /* 0x00002424a2ac7981 */ /* 0x000164000c1e1920 */
.L_x_37:
[----:B------:R-:W-:Y:S05]  /*2be0*/  BSYNC B1 ;  /* 0x0000000000017941 */ /* 0x000fea0003800000 */
.L_x_36:
[----:B---3-5:R-:W-:Y:S01]  /*2bf0*/  LOP3.LUT R90, R172, 0xffffe000, RZ, 0xc0, !PT ;  /* 0xffffe000ac5a7812 */ /* 0x028fe200078ec0ff */
[----:B------:R-:W-:Y:S01]  /*2c00*/  @P1 IMAD.MOV.U32 R91, RZ, RZ, R159 ;  /* 0x000000ffff5b1224 */ /* 0x000fe200078e009f */
[----:B------:R-:W-:Y:S01]  /*2c10*/  ISETP.GT.AND P2, PT, R0, 0x8, P0 ;  /* 0x000000080000780c */ /* 0x000fe20000744270 */
[----:B------:R-:W-:Y:S02]  /*2c20*/  BSSY B1, `(.L_x_38) ;  /* 0x0000008000017945 */ /* 0x000fe40003800000 */
[----:B------:R-:W-:-:S04]  /*2c30*/  FMUL R90, R90, R155 ;  /* 0x0000009b5a5a7220 */ /* 0x000fc80000400000 */
[----:B------:R-:W-:Y:S01]  /*2c40*/  FFMA R93, R93, R154, R90 ;  /* 0x0000009a5d5d7223 */ /* 0x000fe2000000005a */
[----:B------:R-:W-:-:S04]  /*2c50*/  @P1 IMAD.MOV.U32 R90, RZ, RZ, R158 ;  /* 0x000000ffff5a1224 */ /* 0x000fc800078e009e */
[----:B------:R-:W-:-:S05]  /*2c60*/  F2FP.TF32.F32.PACK_B R93, R93 ;  /* 0x0000005dff5d723e */ /* 0x000fca00024050ff */
[----:B------:R3:W-:Y:S01]  /*2c70*/  @P1 STG.E desc[UR36][R90.64+0x24], R93 ;  /* 0x0000245d5a001986 */ /* 0x0007e2000c101924 */
[----:B------:R-:W-:Y:S05]  /*2c80*/  @!P2 BRA `(.L_x_39) ;  /* 0x000000000004a947 */ /* 0x000fea0003800000 */
[----:B------:R0:W5:Y:S02]  /*2c90*/  LDG.E.LTC128B R172, desc[UR36][R88.64+0x20] ;  /* 0x0000202458ac7981 */ /* 0x000164000c1e1920 */
.L_x_39:
[----:B------:R-:W-:Y:S05]  /*2ca0*/  BSYNC B1 ;  /* 0x0000000000017941 */ /* 0x000fea0003800000 */
.L_x_38:
        /* <DEDUP_REMOVED lines=11> */
.L_x_41:
[----:B------:R-:W-:Y:S05]  /*2d60*/  BSYNC B1 ;  /* 0x0000000000017941 */ /* 0x000fea0003800000 */
.L_x_40:
        /* <DEDUP_REMOVED lines=11> */
.L_x_43:
[----:B------:R-:W-:Y:S05]  /*2e20*/  BSYNC B1 ;  /* 0x0000000000017941 */ /* 0x000fea0003800000 */
.L_x_42:
        /* <DEDUP_REMOVED lines=11> */
.L_x_45:
[----:B------:R-:W-:Y:S05]  /*2ee0*/  BSYNC B1 ;  /* 0x0000000000017941 */ /* 0x000fea0003800000 */
.L_x_44:
        /* <DEDUP_REMOVED lines=11> */
.L_x_47:
[----:B------:R-:W-:Y:S05]  /*2fa0*/  BSYNC B1 ;  /* 0x0000000000017941 */ /* 0x000fea0003800000 */
.L_x_46:
        /* <DEDUP_REMOVED lines=11> */
.L_x_49:
[----:B------:R-:W-:Y:S05]  /*3060*/  BSYNC B1 ;  /* 0x0000000000017941 */ /* 0x000fea0003800000 */
.L_x_48:
        /* <DEDUP_REMOVED lines=11> */
.L_x_51:
[----:B------:R-:W-:Y:S05]  /*3120*/  BSYNC B1 ;  /* 0x0000000000017941 */ /* 0x000fea0003800000 */
.L_x_50:
        /* <DEDUP_REMOVED lines=11> */
.L_x_53:
[----:B------:R-:W-:Y:S05]  /*31e0*/  BSYNC B1 ;  /* 0x0000000000017941 */ /* 0x000fea0003800000 */
.L_x_52:
        /* <DEDUP_REMOVED lines=11> */
.L_x_55:
[----:B------:R-:W-:Y:S05]  /*32a0*/  BSYNC B1 ;  /* 0x0000000000017941 */ /* 0x000fea0003800000 */
.L_x_54:
        /* <DEDUP_REMOVED lines=11> */
.L_x_57:
[----:B------:R-:W-:Y:S05]  /*3360*/  BSYNC B1 ;  /* 0x0000000000017941 */ /* 0x000fea0003800000 */
.L_x_56:
        /* <DEDUP_REMOVED lines=11> */
.L_x_59:
[----:B------:R-:W-:Y:S05]  /*3420*/  BSYNC B1 ;  /* 0x0000000000017941 */ /* 0x000fea0003800000 */
.L_x_58:
        /* <DEDUP_REMOVED lines=11> */
.L_x_61:
[----:B------:R-:W-:Y:S05]  /*34e0*/  BSYNC B1 ;  /* 0x0000000000017941 */ /* 0x000fea0003800000 */
.L_x_60:
        /* <DEDUP_REMOVED lines=11> */
.L_x_63:
[----:B------:R-:W-:Y:S05]  /*35a0*/  BSYNC B1 ;  /* 0x0000000000017941 */ /* 0x000fea0003800000 */
.L_x_62:
        /* <DEDUP_REMOVED lines=11> */
.L_x_65:
[----:B------:R-:W-:Y:S05]  /*3660*/  BSYNC B1 ;  /* 0x0000000000017941 */ /* 0x000fea0003800000 */
.L_x_64:
        /* <DEDUP_REMOVED lines=11> */
.L_x_67:
[----:B------:R-:W-:Y:S05]  /*3720*/  BSYNC B1 ;  /* 0x0000000000017941 */ /* 0x000fea0003800000 */
.L_x_66:
        /* <DEDUP_REMOVED lines=11> */
.L_x_69:
[----:B------:R-:W-:Y:S05]  /*37e0*/  BSYNC B1 ;  /* 0x0000000000017941 */ /* 0x000fea0003800000 */
.L_x_68:
        /* <DEDUP_REMOVED lines=11> */
.L_x_71:
[----:B------:R-:W-:Y:S05]  /*38a0*/  BSYNC B1 ;  /* 0x0000000000017941 */ /* 0x000fea0003800000 */
.L_x_70:
        /* <DEDUP_REMOVED lines=11> */
.L_x_73:
[----:B------:R-:W-:Y:S05]  /*3960*/  BSYNC B1 ;  /* 0x0000000000017941 */ /* 0x000fea0003800000 */
.L_x_72:
        /* <DEDUP_REMOVED lines=11> */
.L_x_75:
[----:B------:R-:W-:Y:S05]  /*3a20*/  BSYNC B1 ;  /* 0x0000000000017941 */ /* 0x000fea0003800000 */
.L_x_74:
        /* <DEDUP_REMOVED lines=11> */
.L_x_77:
[----:B------:R-:W-:Y:S05]  /*3ae0*/  BSYNC B1 ;  /* 0x0000000000017941 */ /* 0x000fea0003800000 */
.L_x_76:
        /* <DEDUP_REMOVED lines=11> */
.L_x_79:
[----:B------:R-:W-:Y:S05]  /*3ba0*/  BSYNC B1 ;  /* 0x0000000000017941 */ /* 0x000fea0003800000 */
.L_x_78:
        /* <DEDUP_REMOVED lines=11> */
.L_x_81:
[----:B------:R-:W-:Y:S05]  /*3c60*/  BSYNC B1 ;  /* 0x0000000000017941 */ /* 0x000fea0003800000 */
.L_x_80:
        /* <DEDUP_REMOVED lines=11> */
.L_x_83:
[----:B------:R-:W-:Y:S05]  /*3d20*/  BSYNC B1 ;  /* 0x0000000000017941 */ /* 0x000fea0003800000 */
.L_x_82:
        /* <DEDUP_REMOVED lines=11> */
.L_x_85:
[----:B------:R-:W-:Y:S05]  /*3de0*/  BSYNC B1 ;  /* 0x0000000000017941 */ /* 0x000fea0003800000 */
.L_x_84:
        /* <DEDUP_REMOVED lines=11> */
.L_x_87:
[----:B------:R-:W-:Y:S05]  /*3ea0*/  BSYNC B1 ;  /* 0x0000000000017941 */ /* 0x000fea0003800000 */
.L_x_86:
        /* <DEDUP_REMOVED lines=11> */
.L_x_89:
[----:B------:R-:W-:Y:S05]  /*3f60*/  BSYNC B1 ;  /* 0x0000000000017941 */ /* 0x000fea0003800000 */
.L_x_88:
        /* <DEDUP_REMOVED lines=11> */
.L_x_91:
[----:B------:R-:W-:Y:S05]  /*4020*/  BSYNC B1 ;  /* 0x0000000000017941 */ /* 0x000fea0003800000 */
.L_x_90:
        /* <DEDUP_REMOVED lines=11> */
.L_x_93:
[----:B------:R-:W-:Y:S05]  /*40e0*/  BSYNC B1 ;  /* 0x0000000000017941 */ /* 0x000fea0003800000 */
.L_x_92:
        /* <DEDUP_REMOVED lines=11> */
.L_x_95:
[----:B------:R-:W-:Y:S05]  /*41a0*/  BSYNC B1 ;  /* 0x0000000000017941 */ /* 0x000fea0003800000 */
.L_x_94:
        /* <DEDUP_REMOVED lines=11> */
.L_x_97:
[----:B------:R-:W-:Y:S05]  /*4260*/  BSYNC B1 ;  /* 0x0000000000017941 */ /* 0x000fea0003800000 */
.L_x_96:
        /* <DEDUP_REMOVED lines=11> */
.L_x_99:
[----:B------:R-:W-:Y:S05]  /*4320*/  BSYNC B1 ;  /* 0x0000000000017941 */ /* 0x000fea0003800000 */
.L_x_98:
        /* <DEDUP_REMOVED lines=11> */
.L_x_101:
[----:B------:R-:W-:Y:S05]  /*43e0*/  BSYNC B1 ;  /* 0x0000000000017941 */ /* 0x000fea0003800000 */
.L_x_100:
        /* <DEDUP_REMOVED lines=11> */
.L_x_103:
[----:B------:R-:W-:Y:S05]  /*44a0*/  BSYNC B1 ;  /* 0x0000000000017941 */ /* 0x000fea0003800000 */
.L_x_102:
        /* <DEDUP_REMOVED lines=11> */
.L_x_105:
[----:B------:R-:W-:Y:S05]  /*4560*/  BSYNC B1 ;  /* 0x0000000000017941 */ /* 0x000fea0003800000 */
.L_x_104:
        /* <DEDUP_REMOVED lines=11> */
.L_x_107:
[----:B------:R-:W-:Y:S05]  /*4620*/  BSYNC B1 ;  /* 0x0000000000017941 */ /* 0x000fea0003800000 */
.L_x_106:
        /* <DEDUP_REMOVED lines=11> */
.L_x_109:
[----:B------:R-:W-:Y:S05]  /*46e0*/  BSYNC B1 ;  /* 0x0000000000017941 */ /* 0x000fea0003800000 */
.L_x_108:
        /* <DEDUP_REMOVED lines=11> */
.L_x_111:
[----:B------:R-:W-:Y:S05]  /*47a0*/  BSYNC B1 ;  /* 0x0000000000017941 */ /* 0x000fea0003800000 */
.L_x_110:
        /* <DEDUP_REMOVED lines=11> */
.L_x_113:
[----:B------:R-:W-:Y:S05]  /*4860*/  BSYNC B1 ;  /* 0x0000000000017941 */ /* 0x000fea0003800000 */
.L_x_112:
        /* <DEDUP_REMOVED lines=11> */
.L_x_115:
[----:B------:R-:W-:Y:S05]  /*4920*/  BSYNC B1 ;  /* 0x0000000000017941 */ /* 0x000fea0003800000 */
.L_x_114:
        /* <DEDUP_REMOVED lines=11> */
.L_x_117:
[----:B------:R-:W-:Y:S05]  /*49e0*/  BSYNC B1 ;  /* 0x0000000000017941 */ /* 0x000fea0003800000 */
.L_x_116:
        /* <DEDUP_REMOVED lines=11> */
.L_x_119:
[----:B------:R-:W-:Y:S05]  /*4aa0*/  BSYNC B1 ;  /* 0x0000000000017941 */ /* 0x000fea0003800000 */
.L_x_118:
        /* <DEDUP_REMOVED lines=11> */
.L_x_121:
[----:B------:R-:W-:Y:S05]  /*4b60*/  BSYNC B1 ;  /* 0x0000000000017941 */ /* 0x000fea0003800000 */
.L_x_120:
        /* <DEDUP_REMOVED lines=11> */
.L_x_123:
[----:B------:R-:W-:Y:S05]  /*4c20*/  BSYNC B1 ;  /* 0x0000000000017941 */ /* 0x000fea0003800000 */
.L_x_122:
        /* <DEDUP_REMOVED lines=11> */
.L_x_125:
[----:B------:R-:W-:Y:S05]  /*4ce0*/  BSYNC B1 ;  /* 0x0000000000017941 */ /* 0x000fea0003800000 */
.L_x_124:
        /* <DEDUP_REMOVED lines=11> */
.L_x_127:
[----:B------:R-:W-:Y:S05]  /*4da0*/  BSYNC B1 ;  /* 0x0000000000017941 */ /* 0x000fea0003800000 */
.L_x_126:
        /* <DEDUP_REMOVED lines=11> */
.L_x_129:
[----:B------:R-:W-:Y:S05]  /*4e60*/  BSYNC B1 ;  /* 0x0000000000017941 */ /* 0x000fea0003800000 */
.L_x_128:
        /* <DEDUP_REMOVED lines=11> */
.L_x_131:
[----:B------:R-:W-:Y:S05]  /*4f20*/  BSYNC B1 ;  /* 0x0000000000017941 */ /* 0x000fea0003800000 */
.L_x_130:
        /* <DEDUP_REMOVED lines=11> */
.L_x_133:
[----:B------:R-:W-:Y:S05]  /*4fe0*/  BSYNC B1 ;  /* 0x0000000000017941 */ /* 0x000fea0003800000 */
.L_x_132:
        /* <DEDUP_REMOVED lines=11> */
.L_x_135:
[----:B------:R-:W-:Y:S05]  /*50a0*/  BSYNC B1 ;  /* 0x0000000000017941 */ /* 0x000fea0003800000 */
.L_x_134:
        /* <DEDUP_REMOVED lines=11> */
.L_x_137:
[----:B------:R-:W-:Y:S05]  /*5160*/  BSYNC B1 ;  /* 0x0000000000017941 */ /* 0x000fea0003800000 */
.L_x_136:
        /* <DEDUP_REMOVED lines=11> */
.L_x_139:
[----:B------:R-:W-:Y:S05]  /*5220*/  BSYNC B1 ;  /* 0x0000000000017941 */ /* 0x000fea0003800000 */
.L_x_138:
        /* <DEDUP_REMOVED lines=11> */
.L_x_141:
[----:B------:R-:W-:Y:S05]  /*52e0*/  BSYNC B1 ;  /* 0x0000000000017941 */ /* 0x000fea0003800000 */
.L_x_140:
        /* <DEDUP_REMOVED lines=11> */
.L_x_143:
[----:B------:R-:W-:Y:S05]  /*53a0*/  BSYNC B1 ;  /* 0x0000000000017941 */ /* 0x000fea0003800000 */
.L_x_142:
        /* <DEDUP_REMOVED lines=11> */
.L_x_145:
[----:B------:R-:W-:Y:S05]  /*5460*/  BSYNC B1 ;  /* 0x0000000000017941 */ /* 0x000fea0003800000 */
.L_x_144:
        /* <DEDUP_REMOVED lines=11> */
.L_x_147:
[----:B------:R-:W-:Y:S05]  /*5520*/  BSYNC B1 ;  /* 0x0000000000017941 */ /* 0x000fea0003800000 */
.L_x_146:
        /* <DEDUP_REMOVED lines=11> */
.L_x_149:
[----:B------:R-:W-:Y:S05]  /*55e0*/  BSYNC B1 ;  /* 0x0000000000017941 */ /* 0x000fea0003800000 */
.L_x_148:
        /* <DEDUP_REMOVED lines=11> */
.L_x_151:
[----:B------:R-:W-:Y:S05]  /*56a0*/  BSYNC B1 ;  /* 0x0000000000017941 */ /* 0x000fea0003800000 */
.L_x_150:
[----:B-----5:R-:W-:Y:S01]  /*56b0*/  LOP3.LUT R8, R172, 0xffffe000, RZ, 0xc0, !PT ;  /* 0xffffe000ac087812 */ /* 0x020fe200078ec0ff */
[----:B------:R-:W-:Y:S01]  /*56c0*/  BSSY B1, `(.L_x_152) ;  /* 0x000000d000017945 */ /* 0x000fe20003800000 */
[----:B------:R-:W-:-:S03]  /*56d0*/  IADD3 R153, P1, R153, 0x80, RZ ;  /* 0x0000008099997810 */ /* 0x000fc60007f3e0ff */
[----:B---3--:R-:W-:Y:S01]  /*56e0*/  FMUL R91, R8, R155 ;  /* 0x0000009b085b7220 */ /* 0x008fe20000400000 */
[----:B------:R-:W-:Y:S02]  /*56f0*/  @P2 IMAD.MOV.U32 R8, RZ, RZ, R168 ;  /* 0x000000ffff082224 */ /* 0x000fe400078e00a8 */
[----:B------:R-:W-:Y:S02]  /*5700*/  IMAD.X R9, RZ, RZ, R9, P1 ;  /* 0x000000ffff097224 */ /* 0x000fe400008e0609 */
[----:B------:R-:W-:Y:S01]  /*5710*/  FFMA R91, R150, R154, R91 ;  /* 0x0000009a965b7223 */ /* 0x000fe2000000005b */
[----:B------:R-:W-:Y:S01]  /*5720*/  ISETP.GT.AND P1, PT, R0, 0x79, P0 ;  /* 0x000000790000780c */ /* 0x000fe20000724270 */
[----:B------:R-:W-:-:S03]  /*5730*/  IMAD R90, R9, R14, RZ ;  /* 0x0000000e095a7224 */ /* 0x000fc600078e02ff */
[----:B------:R-:W-:Y:S01]  /*5740*/  F2FP.TF32.F32.PACK_B R91, R91 ;  /* 0x0000005bff5b723e */ /* 0x000fe200024050ff */
[----:B------:R-:W-:-:S05]  /*5750*/  @P2 IMAD.MOV.U32 R9, RZ, RZ, R169 ;  /* 0x000000ffff092224 */ /* 0x000fca00078e00a9 */
[----:B------:R3:W-:Y:S03]  /*5760*/  @P2 STG.E desc[UR36][R8.64+0x1e0], R91 ;  /* 0x0001e05b08002986 */ /* 0x0007e6000c101924 */
[----:B------:R-:W-:Y:S05]  /*5770*/  @!P1 BRA `(.L_x_153) ;  /* 0x0000000000049947 */ /* 0x000fea0003800000 */
[----:B------:R0:W5:Y:S02]  /*5780*/  LDG.E.LTC128B R172, desc[UR36][R88.64+0x1e4] ;  /* 0x0001e42458ac7981 */ /* 0x000164000c1e1920 */
.L_x_153:
[----:B------:R-:W-:Y:S05]  /*5790*/  BSYNC B1 ;  /* 0x0000000000017941 */ /* 0x000fea0003800000 */
.L_x_152:
[----:B0-2--5:R-:W-:Y:S01]  /*57a0*/  LOP3.LUT R88, R172, 0xffffe000, RZ, 0xc0, !PT ;  /* 0xffffe000ac587812 */ /* 0x025fe200078ec0ff */
[----:B------:R-:W-:Y:S01]  /*57b0*/  IMAD R97, R153, R15, R90 ;  /* 0x0000000f99617224 */ /* 0x000fe200078e025a */
[----:B------:R-:W-:Y:S01]  /*57c0*/  ISETP.GT.AND P0, PT, R3, 0x80, PT ;  /* 0x000000800300780c */ /* 0x000fe20003f04270 */
[----:B---3--:R-:W-:-:S04]  /*57d0*/  IMAD.WIDE.U32 R8, R153, R14, R156 ;  /* 0x0000000e99087225 */ /* 0x008fc800078e009c */
[----:B------:R-:W-:Y:S01]  /*57e0*/  FMUL R88, R88, R155 ;  /* 0x0000009b58587220 */ /* 0x000fe20000400000 */
[----:B------:R-:W-:Y:S01]  /*57f0*/  ISETP.GT.AND P3, PT, R0, RZ, P0 ;  /* 0x000000ff0000720c */ /* 0x000fe20000764270 */
[----:B------:R-:W-:Y:S02]  /*5800*/  IMAD.IADD R9, R9, 0x1, R97 ;  /* 0x0000000109097824 */ /* 0x000fe400078e0261 */
[----:B------:R-:W-:Y:S01]  /*5810*/  FFMA R151, R151, R154, R88 ;  /* 0x0000009a97977223 */ /* 0x000fe20000000058 */
[----:B------:R-:W-:-:S04]  /*5820*/  LEA R88, P2, R8, R10, 0x2 ;  /* 0x0000000a08587211 */ /* 0x000fc800078410ff */
[----:B------:R-:W-:Y:S02]  /*5830*/  F2FP.TF32.F32.PACK_B R151, R151 ;  /* 0x00000097ff97723e */ /* 0x000fe400024050ff */
[----:B------:R-:W-:-:S03]  /*5840*/  LEA.HI.X R89, R8, R11, R9, 0x2, P2 ;  /* 0x0000000b08597211 */ /* 0x000fc600010f1409 */
[----:B------:R0:W-:Y:S04]  /*5850*/  @P1 STG.E desc[UR36][R168.64+0x1e4], R151 ;  /* 0x0001e497a8001986 */ /* 0x0001e8000c101924 */
[----:B------:R-:W2:Y:S01]  /*5860*/  @P3 LDG.E.LTC128B R172, desc[UR36][R88.64] ;  /* 0x0000002458ac3981 */ /* 0x000ea2000c1e1920 */
[----:B------:R-:W-:Y:S01]  /*5870*/  IMAD.WIDE.U32 R8, R153, R14, R6 ;  /* 0x0000000e99087225 */ /* 0x000fe200078e0006 */
[----:B------:R-:W-:Y:S01]  /*5880*/  SHF.L.U64.HI R95, R4, 0x9, R5 ;  /* 0x00000009045f7819 */ /* 0x000fe20000010205 */
[----:B------:R-:W-:Y:S01]  /*5890*/  BSSY B1, `(.L_x_154) ;  /* 0x0000011000017945 */ /* 0x000fe20003800000 */
[----:B------:R-:W-:Y:S01]  /*58a0*/  ISETP.GT.AND P2, PT, R0, 0x1, P0 ;  /* 0x000000010000780c */ /* 0x000fe20000744270 */
[----:B------:R-:W-:Y:S02]  /*58b0*/  IMAD.IADD R9, R97, 0x1, R9 ;  /* 0x0000000161097824 */ /* 0x000fe400078e0209 */
[----:B------:R-:W-:Y:S01]  /*58c0*/  IMAD.SHL.U32 R93, R4, 0x200, RZ ;  /* 0x00000200045d7824 */ /* 0x000fe200078e00ff */
[----:B--2---:R-:W-:-:S05]  /*58d0*/  LOP3.LUT R90, R172, 0xffffe000, RZ, 0xc0, !PT ;  /* 0xffffe000ac5a7812 */ /* 0x004fca00078ec0ff */
[----:B------:R-:W-:Y:S01]  /*58e0*/  FMUL R15, R90, R155 ;  /* 0x0000009b5a0f7220 */ /* 0x000fe20000400000 */
[----:B------:R-:W-:Y:S01]  /*58f0*/  IMAD.WIDE.U32 R90, R23, R12, R8 ;  /* 0x0000000c175a7225 */ /* 0x000fe200078e0008 */
[----:B------:R-:W-:-:S03]  /*5900*/  IADD3 R8, P1, R93, R158, RZ ;  /* 0x0000009e5d087210 */ /* 0x000fc60007f3e0ff */
[----:B------:R-:W-:Y:S01]  /*5910*/  FFMA R15, R24, R154, R15 ;  /* 0x0000009a180f7223 */ /* 0x000fe2000000000f */
[----:B------:R-:W-:Y:S01]  /*5920*/  IMAD.IADD R5, R13, 0x1, R91 ;  /* 0x000000010d057824 */ /* 0x000fe200078e025b */
[C---:B------:R-:W-:Y:S01]  /*5930*/  LEA R4, P4, R90.reuse, R10, 0x2 ;  /* 0x0000000a5a047211 */ /* 0x040fe200078810ff */
[----:B------:R-:W-:Y:S02]  /*5940*/  IMAD.X R9, R95, 0x1, R159, P1 ;  /* 0x000000015f097824 */ /* 0x000fe400008e069f */
[----:B------:R-:W-:Y:S02]  /*5950*/  F2FP.TF32.F32.PACK_B R15, R15 ;  /* 0x0000000fff0f723e */ /* 0x000fe400024050ff */
[----:B------:R-:W-:-:S03]  /*5960*/  LEA.HI.X R5, R90, R11, R5, 0x2, P4 ;  /* 0x0000000b5a057211 */ /* 0x000fc600020f1405 */
[----:B------:R0:W-:Y:S01]  /*5970*/  @P3 STG.E desc[UR36][R8.64], R15 ;  /* 0x0000000f08003986 */ /* 0x0001e2000c101924 */
[----:B------:R-:W-:Y:S05]  /*5980*/  @!P2 BRA `(.L_x_155) ;  /* 0x000000000004a947 */ /* 0x000fea0003800000 */
[----:B------:R2:W5:Y:S02]  /*5990*/  LDG.E.LTC128B R172, desc[UR36][R4.64+0x4] ;  /* 0x0000042404ac7981 */ /* 0x000564000c1e1920 */
.L_x_155:
[----:B------:R-:W-:Y:S05]  /*59a0*/  BSYNC B1 ;  /* 0x0000000000017941 */ /* 0x000fea0003800000 */
.L_x_154:
[----:B-----5:R-:W-:Y:S01]  /*59b0*/  LOP3.LUT R24, R172, 0xffffe000, RZ, 0xc0, !PT ;  /* 0xffffe000ac187812 */ /* 0x020fe200078ec0ff */
[----:B0-----:R-:W-:Y:S01]  /*59c0*/  IMAD.WIDE.U32 R14, R153, R14, R160 ;  /* 0x0000000e990e7225 */ /* 0x001fe200078e00a0 */
[----:B------:R-:W-:Y:S01]  /*59d0*/  ISETP.GT.AND P1, PT, R3, 0x88, PT ;  /* 0x000000880300780c */ /* 0x000fe20003f24270 */
[----:B------:R-:W-:Y:S02]  /*59e0*/  BSSY B1, `(.L_x_156) ;  /* 0x000000f000017945 */ /* 0x000fe40003800000 */
[----:B------:R-:W-:Y:S01]  /*59f0*/  FMUL R24, R24, R155 ;  /* 0x0000009b18187220 */ /* 0x000fe20000400000 */
[----:B------:R-:W-:Y:S01]  /*5a00*/  ISETP.GT.AND P3, PT, R0, RZ, P1 ;  /* 0x000000ff0000720c */ /* 0x000fe20000f64270 */
[----:B------:R-:W-:Y:S01]  /*5a10*/  IMAD.IADD R97, R97, 0x1, R15 ;  /* 0x0000000161617824 */ /* 0x000fe200078e020f */
[----:B------:R-:W-:Y:S01]  /*5a20*/  IADD3 R20, P5, R20, R14, RZ ;  /* 0x0000000e14147210 */ /* 0x000fe20007fbe0ff */
[----:B------:R-:W-:Y:S01]  /*5a30*/  FFMA R25, R25, R154, R24 ;  /* 0x0000009a19197223 */ /* 0x000fe20000000018 */
[----:B------:R-:W-:-:S03]  /*5a40*/  IADD3 R14, P4, R6, R14, RZ ;  /* 0x0000000e060e7210 */ /* 0x000fc60007f9e0ff */
[----:B------:R-:W-:Y:S01]  /*5a50*/  IMAD.X R156, R97, 0x1, R157, P5 ;  /* 0x00000001619c7824 */ /* 0x000fe200028e069d */
[----:B------:R-:W-:Y:S01]  /*5a60*/  F2FP.TF32.F32.PACK_B R25, R25 ;  /* 0x00000019ff19723e */ /* 0x000fe200024050ff */
[----:B------:R-:W-:Y:S01]  /*5a70*/  IMAD.X R15, R7, 0x1, R97, P4 ;  /* 0x00000001070f7824 */ /* 0x000fe200020e0661 */
[----:B------:R-:W-:-:S03]  /*5a80*/  LEA R6, P5, R20, R10, 0x2 ;  /* 0x0000000a14067211 */ /* 0x000fc600078a10ff */
[----:B------:R0:W-:Y:S01]  /*5a90*/  @P2 STG.E desc[UR36][R8.64+0x4], R25 ;  /* 0x0000041908002986 */ /* 0x0001e2000c101924 */
[----:B------:R-:W-:Y:S01]  /*5aa0*/  LEA.HI.X R7, R20, R11, R156, 0x2, P5 ;  /* 0x0000000b14077211 */ /* 0x000fe200028f149c */
[----:B------:R-:W-:Y:S08]  /*5ab0*/  @!P3 BRA `(.L_x_157) ;  /* 0x000000000004b947 */ /* 0x000ff00003800000 */
[----:B------:R3:W5:Y:S02]  /*5ac0*/  LDG.E.LTC128B R172, desc[UR36][R6.64] ;  /* 0x0000002406ac7981 */ /* 0x000764000c1e1920 */
.L_x_157:
[----:B------:R-:W-:Y:S05]  /*5ad0*/  BSYNC B1 ;  /* 0x0000000000017941 */ /* 0x000fea0003800000 */
.L_x_156:
[----:B---3-5:R-:W-:Y:S01]  /*5ae0*/  LOP3.LUT R6, R172, 0xffffe000, RZ, 0xc0, !PT ;  /* 0xffffe000ac067812 */ /* 0x028fe200078ec0ff */
[----:B------:R-:W-:Y:S01]  /*5af0*/  IMAD.WIDE.U32 R14, R23, R12, R14 ;  /* 0x0000000c170e7225 */ /* 0x000fe200078e000e */
[----:B------:R-:W-:Y:S01]  /*5b00*/  ISETP.GT.AND P2, PT, R0, 0x1, P1 ;  /* 0x000000010000780c */ /* 0x000fe20000f44270 */
[----:B------:R-:W-:Y:S02]  /*5b10*/  BSSY B1, `(.L_x_158) ;  /* 0x000000c000017945 */ /* 0x000fe40003800000 */
[----:B------:R-:W-:Y:S01]  /*5b20*/  FMUL R3, R6, R155 ;  /* 0x0000009b06037220 */ /* 0x000fe20000400000 */
[----:B------:R-:W-:Y:S01]  /*5b30*/  IADD3 R6, P4, R8, R165, RZ ;  /* 0x000000a508067210 */ /* 0x000fe20007f9e0ff */
[----:B------:R-:W-:Y:S01]  /*5b40*/  IMAD.IADD R13, R13, 0x1, R15 ;  /* 0x000000010d0d7824 */ /* 0x000fe200078e020f */
[----:B------:R-:W-:Y:S01]  /*5b50*/  LEA R10, P5, R14, R10, 0x2 ;  /* 0x0000000a0e0a7211 */ /* 0x000fe200078a10ff */
[----:B------:R-:W-:Y:S02]  /*5b60*/  FFMA R3, R26, R154, R3 ;  /* 0x0000009a1a037223 */ /* 0x000fe40000000003 */
[----:B------:R-:W-:Y:S01]  /*5b70*/  IMAD.X R7, R9, 0x1, R167, P4 ;  /* 0x0000000109077824 */ /* 0x000fe200020e06a7 */
[----:B------:R-:W-:-:S02]  /*5b80*/  LEA.HI.X R11, R14, R11, R13, 0x2, P5 ;  /* 0x0000000b0e0b7211 */ /* 0x000fc400028f140d */
[----:B------:R-:W-:-:S05]  /*5b90*/  F2FP.TF32.F32.PACK_B R3, R3 ;  /* 0x00000003ff03723e */ /* 0x000fca00024050ff */
[----:B------:R3:W-:Y:S01]  /*5ba0*/  @P3 STG.E desc[UR36][R6.64], R3 ;  /* 0x0000000306003986 */ /* 0x0007e2000c101924 */
[----:B------:R-:W-:Y:S05]  /*5bb0*/  @!P2 BRA `(.L_x_159) ;  /* 0x000000000004a947 */ /* 0x000fea0003800000 */
[----:B------:R0:W5:Y:S02]  /*5bc0*/  LDG.E.LTC128B R172, desc[UR36][R10.64+0x4] ;  /* 0x000004240aac7981 */ /* 0x000164000c1e1920 */
.L_x_159:
[----:B------:R-:W-:Y:S05]  /*5bd0*/  BSYNC B1 ;  /* 0x0000000000017941 */ /* 0x000fea0003800000 */
.L_x_158:
[----:B-----5:R-:W-:Y:S01]  /*5be0*/  LOP3.LUT R12, R172, 0xffffe000, RZ, 0xc0, !PT ;  /* 0xffffe000ac0c7812 */ /* 0x020fe200078ec0ff */
[----:B------:R-:W-:Y:S01]  /*5bf0*/  BSSY B1, `(.L_x_160) ;  /* 0x0000008000017945 */ /* 0x000fe20003800000 */
[----:B------:R-:W-:-:S03]  /*5c00*/  ISETP.GT.AND P3, PT, R0, 0x8, P0 ;  /* 0x000000080000780c */ /* 0x000fc60000764270 */
[----:B------:R-:W-:-:S04]  /*5c10*/  FMUL R12, R12, R155 ;  /* 0x0000009b0c0c7220 */ /* 0x000fc80000400000 */
[----:B------:R-:W-:-:S05]  /*5c20*/  FFMA R27, R27, R154, R12 ;  /* 0x0000009a1b1b7223 */ /* 0x000fca000000000c */
[----:B------:R-:W-:-:S05]  /*5c30*/  F2FP.TF32.F32.PACK_B R27, R27 ;  /* 0x0000001bff1b723e */ /* 0x000fca00024050ff */
[----:B------:R0:W-:Y:S01]  /*5c40*/  @P2 STG.E desc[UR36][R6.64+0x4], R27 ;  /* 0x0000041b06002986 */ /* 0x0001e2000c101924 */
[----:B------:R-:W-:Y:S05]  /*5c50*/  @!P3 BRA `(.L_x_161) ;  /* 0x000000000004b947 */ /* 0x000fea0003800000 */
[----:B------:R0:W5:Y:S02]  /*5c60*/  LDG.E.LTC128B R172, desc[UR36][R4.64+0x20] ;  /* 0x0000202404ac7981 */ /* 0x000164000c1e1920 */
.L_x_161:
[----:B------:R-:W-:Y:S05]  /*5c70*/  BSYNC B1 ;  /* 0x0000000000017941 */ /* 0x000fea0003800000 */
.L_x_160:
[----:B0--3-5:R-:W-:Y:S01]  /*5c80*/  LOP3.LUT R6, R172, 0xffffe000, RZ, 0xc0, !PT ;  /* 0xffffe000ac067812 */ /* 0x029fe200078ec0ff */
[----:B------:R-:W-:Y:S01]  /*5c90*/  IMAD.MOV.U32 R7, RZ, RZ, R9 ;  /* 0x000000ffff077224 */ /* 0x000fe200078e0009 */
[----:B------:R-:W-:Y:S01]  /*5ca0*/  ISETP.GT.AND P2, PT, R0, 0x9, P0 ;  /* 0x000000090000780c */ /* 0x000fe20000744270 */
[----:B------:R-:W-:Y:S02]  /*5cb0*/  BSSY B1, `(.L_x_162) ;  /* 0x0000008000017945 */ /* 0x000fe40003800000 */
[----:B------:R-:W-:Y:S01]  /*5cc0*/  FMUL R3, R6, R155 ;  /* 0x0000009b06037220 */ /* 0x000fe20000400000 */
[----:B------:R-:W-:-:S03]  /*5cd0*/  IMAD.MOV.U32 R6, RZ, RZ, R8 ;  /* 0x000000ffff067224 */ /* 0x000fc600078e0008 */
[----:B------:R-:W-:-:S05]  /*5ce0*/  FFMA R3, R28, R154, R3 ;  /* 0x0000009a1c037223 */ /* 0x000fca0000000003 */
[----:B------:R-:W-:-:S05]  /*5cf0*/  F2FP.TF32.F32.PACK_B R3, R3 ;  /* 0x00000003ff03723e */ /* 0x000fca00024050ff */
[----:B------:R0:W-:Y:S01]  /*5d00*/  @P3 STG.E desc[UR36][R6.64+0x20], R3 ;  /* 0x0000200306003986 */ /* 0x0001e2000c101924 */
[----:B------:R-:W-:Y:S05]  /*5d10*/  @!P2 BRA `(.L_x_163) ;  /* 0x000000000004a947 */ /* 0x000fea0003800000 */
[----:B------:R3:W5:Y:S02]  /*5d20*/  LDG.E.LTC128B R172, desc[UR36][R4.64+0x24] ;  /* 0x0000242404ac7981 */ /* 0x000764000c1e1920 */
.L_x_163:
[----:B------:R-:W-:Y:S05]  /*5d30*/  BSYNC B1 ;  /* 0x0000000000017941 */ /* 0x000fea0003800000 */
.L_x_162:
        /* <DEDUP_REMOVED lines=9> */
.L_x_165:
[----:B------:R-:W-:Y:S05]  /*5dd0*/  BSYNC B1 ;  /* 0x0000000000017941 */ /* 0x000fea0003800000 */
.L_x_164:
[----:B-----5:R-:W-:Y:S01]  /*5de0*/  LOP3.LUT R12, R172, 0xffffe000, RZ, 0xc0, !PT ;  /* 0xffffe000ac0c7812 */ /* 0x020fe200078ec0ff */
[----:B------:R-:W-:Y:S01]  /*5df0*/  BSSY B1, `(.L_x_166) ;  /* 0x000000a000017945 */ /* 0x000fe20003800000 */
[----:B------:R-:W-:Y:S02]  /*5e00*/  IADD3 R8, P3, R165, R8, RZ ;  /* 0x00000008a5087210 */ /* 0x000fe40007f7e0ff */
[----:B------:R-:W-:Y:S01]  /*5e10*/  ISETP.GT.AND P2, PT, R0, 0x9, P1 ;  /* 0x000000090000780c */ /* 0x000fe20000f44270 */
[----:B0-----:R-:W-:Y:S02]  /*5e20*/  FMUL R3, R12, R155 ;  /* 0x0000009b0c037220 */ /* 0x001fe40000400000 */
[----:B------:R-:W-:Y:S02]  /*5e30*/  IMAD.X R9, R167, 0x1, R9, P3 ;  /* 0x00000001a7097824 */ /* 0x000fe400018e0609 */
[----:B------:R-:W-:-:S05]  /*5e40*/  FFMA R3, R30, R154, R3 ;  /* 0x0000009a1e037223 */ /* 0x000fca0000000003 */
[----:B------:R-:W-:-:S05]  /*5e50*/  F2FP.TF32.F32.PACK_B R3, R3 ;  /* 0x00000003ff03723e */ /* 0x000fca00024050ff */
[----:B------:R0:W-:Y:S01]  /*5e60*/  @P4 STG.E desc[UR36][R8.64+0x20], R3 ;  /* 0x0000200308004986 */ /* 0x0001e2000c101924 */
[----:B------:R-:W-:Y:S05]  /*5e70*/  @!P2 BRA `(.L_x_167) ;  /* 0x000000000004a947 */ /* 0x000fea0003800000 */
[----:B------:R0:W5:Y:S02]  /*5e80*/  LDG.E.LTC128B R172, desc[UR36][R10.64+0x24] ;  /* 0x000024240aac7981 */ /* 0x000164000c1e1920 */
.L_x_167:
[----:B------:R-:W-:Y:S05]  /*5e90*/  BSYNC B1 ;  /* 0x0000000000017941 */ /* 0x000fea0003800000 */
.L_x_166:
[----:B0----5:R-:W-:Y:S01]  /*5ea0*/  LOP3.LUT R8, R172, 0xffffe000, RZ, 0xc0, !PT ;  /* 0xffffe000ac087812 */ /* 0x021fe200078ec0ff */
[----:B------:R-:W-:Y:S01]  /*5eb0*/  BSSY B1, `(.L_x_168) ;  /* 0x000000a000017945 */ /* 0x000fe20003800000 */
[----:B------:R-:W-:-:S03]  /*5ec0*/  ISETP.GT.AND P3, PT, R0, 0x10, P0 ;  /* 0x000000100000780c */ /* 0x000fc60000764270 */
[----:B------:R-:W-:Y:S01]  /*5ed0*/  FMUL R12, R8, R155 ;  /* 0x0000009b080c7220 */ /* 0x000fe20000400000 */
[----:B------:R-:W-:-:S03]  /*5ee0*/  IADD3 R8, P4, P5, R165, R158, R93 ;  /* 0x0000009ea5087210 */ /* 0x000fc60007d9e05d */
[----:B------:R-:W-:Y:S01]  /*5ef0*/  FFMA R31, R31, R154, R12 ;  /* 0x0000009a1f1f7223 */ /* 0x000fe2000000000c */
[----:B------:R-:W-:-:S04]  /*5f00*/  IADD3.X R9, R167, R159, R95, P4, P5 ;  /* 0x0000009fa7097210 */ /* 0x000fc800027ea45f */
[----:B------:R-:W-:-:S05]  /*5f10*/  F2FP.TF32.F32.PACK_B R31, R31 ;  /* 0x0000001fff1f723e */ /* 0x000fca00024050ff */
[----:B------:R0:W-:Y:S01]  /*5f20*/  @P2 STG.E desc[UR36][R8.64+0x24], R31 ;  /* 0x0000241f08002986 */ /* 0x0001e2000c101924 */
[----:B------:R-:W-:Y:S05]  /*5f30*/  @!P3 BRA `(.L_x_169) ;  /* 0x000000000004b947 */ /* 0x000fea0003800000 */
[----:B------:R0:W5:Y:S02]  /*5f40*/  LDG.E.LTC128B R172, desc[UR36][R4.64+0x40] ;  /* 0x0000402404ac7981 */ /* 0x000164000c1e1920 */
.L_x_169:
[----:B------:R-:W-:Y:S05]  /*5f50*/  BSYNC B1 ;  /* 0x0000000000017941 */ /* 0x000fea0003800000 */
.L_x_168:
        /* <DEDUP_REMOVED lines=9> */
.L_x_171:
[----:B------:R-:W-:Y:S05]  /*5ff0*/  BSYNC B1 ;  /* 0x0000000000017941 */ /* 0x000fea0003800000 */
.L_x_170:
        /* <DEDUP_REMOVED lines=9> */
.L_x_173:
[----:B------:R-:W-:Y:S05]  /*6090*/  BSYNC B1 ;  /* 0x0000000000017941 */ /* 0x000fea0003800000 */
.L_x_172:
[----:B-----5:R-:W-:Y:S01]  /*60a0*/  LOP3.LUT R12, R172, 0xffffe000, RZ, 0xc0, !PT ;  /* 0xffffe000ac0c7812 */ /* 0x020fe200078ec0ff */
[----:B------:R-:W-:Y:S01]  /*60b0*/  BSSY B1, `(.L_x_174) ;  /* 0x0000008000017945 */ /* 0x000fe20003800000 */
[----:B------:R-:W-:-:S03]  /*60c0*/  ISETP.GT.AND P2, PT, R0, 0x11, P1 ;  /* 0x000000110000780c */ /* 0x000fc60000f44270 */
[----:B0-----:R-:W-:-:S04]  /*60d0*/  FMUL R3, R12, R155 ;  /* 0x0000009b0c037220 */ /* 0x001fc80000400000 */
[----:B------:R-:W-:-:S05]  /*60e0*/  FFMA R3, R34, R154, R3 ;  /* 0x0000009a22037223 */ /* 0x000fca0000000003 */
[----:B------:R-:W-:-:S05]  /*60f0*/  F2FP.TF32.F32.PACK_B R3, R3 ;  /* 0x00000003ff03723e */ /* 0x000fca00024050ff */
[----:B------:R0:W-:Y:S01]  /*6100*/  @P3 STG.E desc[UR36][R8.64+0x40], R3 ;  /* 0x0000400308003986 */ /* 0x0001e2000c101924 */
[----:B------:R-:W-:Y:S05]  /*6110*/  @!P2 BRA `(.L_x_175) ;  /* 0x000000000004a947 */ /* 0x000fea0003800000 */
[----:B------:R0:W5:Y:S02]  /*6120*/  LDG.E.LTC128B R172, desc[UR36][R10.64+0x44] ;  /* 0x000044240aac7981 */ /* 0x000164000c1e1920 */
.L_x_175:
[----:B------:R-:W-:Y:S05]  /*6130*/  BSYNC B1 ;  /* 0x0000000000017941 */ /* 0x000fea0003800000 */
.L_x_174:
        /* <DEDUP_REMOVED lines=9> */
.L_x_177:
[----:B------:R-:W-:Y:S05]  /*61d0*/  BSYNC B1 ;  /* 0x0000000000017941 */ /* 0x000fea0003800000 */
.L_x_176:
        /* <DEDUP_REMOVED lines=9> */
.L_x_179:
[----:B------:R-:W-:Y:S05]  /*6270*/  BSYNC B1 ;  /* 0x0000000000017941 */ /* 0x000fea0003800000 */
.L_x_178:
        /* <DEDUP_REMOVED lines=9> */
.L_x_181:
[----:B------:R-:W-:Y:S05]  /*6310*/  BSYNC B1 ;  /* 0x0000000000017941 */ /* 0x000fea0003800000 */
.L_x_180:
        /* <DEDUP_REMOVED lines=9> */
.L_x_183:
[----:B------:R-:W-:Y:S05]  /*63b0*/  BSYNC B1 ;  /* 0x0000000000017941 */ /* 0x000fea0003800000 */
.L_x_182:
        /* <DEDUP_REMOVED lines=9> */
.L_x_185:
[----:B------:R-:W-:Y:S05]  /*6450*/  BSYNC B1 ;  /* 0x0000000000017941 */ /* 0x000fea0003800000 */
.L_x_184:
        /* <DEDUP_REMOVED lines=9> */
.L_x_187:
[----:B------:R-:W-:Y:S05]  /*64f0*/  BSYNC B1 ;  /* 0x0000000000017941 */ /* 0x000fea0003800000 */
.L_x_186:
        /* <DEDUP_REMOVED lines=9> */
.L_x_189:
[----:B------:R-:W-:Y:S05]  /*6590*/  BSYNC B1 ;  /* 0x0000000000017941 */ /* 0x000fea0003800000 */
.L_x_188:
        /* <DEDUP_REMOVED lines=9> */
.L_x_191:
[----:B------:R-:W-:Y:S05]  /*6630*/  BSYNC B1 ;  /* 0x0000000000017941 */ /* 0x000fea0003800000 */
.L_x_190:
        /* <DEDUP_REMOVED lines=9> */
.L_x_193:
[----:B------:R-:W-:Y:S05]  /*66d0*/  BSYNC B1 ;  /* 0x0000000000017941 */ /* 0x000fea0003800000 */
.L_x_192:
        /* <DEDUP_REMOVED lines=9> */
.L_x_195:
[----:B------:R-:W-:Y:S05]  /*6770*/  BSYNC B1 ;  /* 0x0000000000017941 */ /* 0x000fea0003800000 */
.L_x_194:
        /* <DEDUP_REMOVED lines=9> */
.L_x_197:
[----:B------:R-:W-:Y:S05]  /*6810*/  BSYNC B1 ;  /* 0x0000000000017941 */ /* 0x000fea0003800000 */
.L_x_196:
        /* <DEDUP_REMOVED lines=9> */
.L_x_199:
[----:B------:R-:W-:Y:S05]  /*68b0*/  BSYNC B1 ;  /* 0x0000000000017941 */ /* 0x000fea0003800000 */
.L_x_198:
        /* <DEDUP_REMOVED lines=9> */
.L_x_201:
[----:B------:R-:W-:Y:S05]  /*6950*/  BSYNC B1 ;  /* 0x0000000000017941 */ /* 0x000fea0003800000 */
.L_x_200:
        /* <DEDUP_REMOVED lines=9> */
.L_x_203:
[----:B------:R-:W-:Y:S05]  /*69f0*/  BSYNC B1 ;  /* 0x0000000000017941 */ /* 0x000fea0003800000 */
.L_x_202:
        /* <DEDUP_REMOVED lines=9> */
.L_x_205:
[----:B------:R-:W-:Y:S05]  /*6a90*/  BSYNC B1 ;  /* 0x0000000000017941 */ /* 0x000fea0003800000 */
.L_x_204:
        /* <DEDUP_REMOVED lines=9> */
.L_x_207:
[----:B------:R-:W-:Y:S05]  /*6b30*/  BSYNC B1 ;  /* 0x0000000000017941 */ /* 0x000fea0003800000 */
.L_x_206:
        /* <DEDUP_REMOVED lines=9> */
.L_x_209:
[----:B------:R-:W-:Y:S05]  /*6bd0*/  BSYNC B1 ;  /* 0x0000000000017941 */ /* 0x000fea0003800000 */
.L_x_208:
        /* <DEDUP_REMOVED lines=9> */
.L_x_211:
[----:B------:R-:W-:Y:S05]  /*6c70*/  BSYNC B1 ;  /* 0x0000000000017941 */ /* 0x000fea0003800000 */
.L_x_210:
        /* <DEDUP_REMOVED lines=9> */
.L_x_213:
[----:B------:R-:W-:Y:S05]  /*6d10*/  BSYNC B1 ;  /* 0x0000000000017941 */ /* 0x000fea0003800000 */
.L_x_212:
        /* <DEDUP_REMOVED lines=9> */
.L_x_215:
[----:B------:R-:W-:Y:S05]  /*6db0*/  BSYNC B1 ;  /* 0x0000000000017941 */ /* 0x000fea0003800000 */
.L_x_214:
        /* <DEDUP_REMOVED lines=9> */
.L_x_217:
[----:B------:R-:W-:Y:S05]  /*6e50*/  BSYNC B1 ;  /* 0x0000000000017941 */ /* 0x000fea0003800000 */
.L_x_216:
        /* <DEDUP_REMOVED lines=9> */
.L_x_219:
[----:B------:R-:W-:Y:S05]  /*6ef0*/  BSYNC B1 ;  /* 0x0000000000017941 */ /* 0x000fea0003800000 */
.L_x_218:
        /* <DEDUP_REMOVED lines=9> */
.L_x_221:
[----:B------:R-:W-:Y:S05]  /*6f90*/  BSYNC B1 ;  /* 0x0000000000017941 */ /* 0x000fea0003800000 */
.L_x_220:
        /* <DEDUP_REMOVED lines=9> */
.L_x_223:
[----:B------:R-:W-:Y:S05]  /*7030*/  BSYNC B1 ;  /* 0x0000000000017941 */ /* 0x000fea0003800000 */
.L_x_222:
        /* <DEDUP_REMOVED lines=9> */
.L_x_225:
[----:B------:R-:W-:Y:S05]  /*70d0*/  BSYNC B1 ;  /* 0x0000000000017941 */ /* 0x000fea0003800000 */
.L_x_224:
        /* <DEDUP_REMOVED lines=9> */
.L_x_227:
[----:B------:R-:W-:Y:S05]  /*7170*/  BSYNC B1 ;  /* 0x0000000000017941 */ /* 0x000fea0003800000 */
.L_x_226:
        /* <DEDUP_REMOVED lines=9> */
.L_x_229:
[----:B------:R-:W-:Y:S05]  /*7210*/  BSYNC B1 ;  /* 0x0000000000017941 */ /* 0x000fea0003800000 */
.L_x_228:
        /* <DEDUP_REMOVED lines=9> */
.L_x_231:
[----:B------:R-:W-:Y:S05]  /*72b0*/  BSYNC B1 ;  /* 0x0000000000017941 */ /* 0x000fea0003800000 */
.L_x_230:
        /* <DEDUP_REMOVED lines=9> */
.L_x_233:
[----:B------:R-:W-:Y:S05]  /*7350*/  BSYNC B1 ;  /* 0x0000000000017941 */ /* 0x000fea0003800000 */
.L_x_232:
        /* <DEDUP_REMOVED lines=9> */
.L_x_235:
[----:B------:R-:W-:Y:S05]  /*73f0*/  BSYNC B1 ;  /* 0x0000000000017941 */ /* 0x000fea0003800000 */
.L_x_234:
        /* <DEDUP_REMOVED lines=9> */
.L_x_237:
[----:B------:R-:W-:Y:S05]  /*7490*/  BSYNC B1 ;  /* 0x0000000000017941 */ /* 0x000fea0003800000 */
.L_x_236:
        /* <DEDUP_REMOVED lines=9> */
.L_x_239:
[----:B------:R-:W-:Y:S05]  /*7530*/  BSYNC B1 ;  /* 0x0000000000017941 */ /* 0x000fea0003800000 */
.L_x_238:
        /* <DEDUP_REMOVED lines=9> */
.L_x_241:
[----:B------:R-:W-:Y:S05]  /*75d0*/  BSYNC B1 ;  /* 0x0000000000017941 */ /* 0x000fea0003800000 */
.L_x_240:
        /* <DEDUP_REMOVED lines=9> */
.L_x_243:
[----:B------:R-:W-:Y:S05]  /*7670*/  BSYNC B1 ;  /* 0x0000000000017941 */ /* 0x000fea0003800000 */
.L_x_242:
        /* <DEDUP_REMOVED lines=9> */
.L_x_245:
[----:B------:R-:W-:Y:S05]  /*7710*/  BSYNC B1 ;  /* 0x0000000000017941 */ /* 0x000fea0003800000 */
.L_x_244:
        /* <DEDUP_REMOVED lines=9> */
.L_x_247:
[----:B------:R-:W-:Y:S05]  /*77b0*/  BSYNC B1 ;  /* 0x0000000000017941 */ /* 0x000fea0003800000 */
.L_x_246:
        /* <DEDUP_REMOVED lines=9> */
.L_x_249:
[----:B------:R-:W-:Y:S05]  /*7850*/  BSYNC B1 ;  /* 0x0000000000017941 */ /* 0x000fea0003800000 */
.L_x_248:
        /* <DEDUP_REMOVED lines=9> */
.L_x_251:
[----:B------:R-:W-:Y:S05]  /*78f0*/  BSYNC B1 ;  /* 0x0000000000017941 */ /* 0x000fea0003800000 */
.L_x_250:
        /* <DEDUP_REMOVED lines=9> */
.L_x_253:
[----:B------:R-:W-:Y:S05]  /*7990*/  BSYNC B1 ;  /* 0x0000000000017941 */ /* 0x000fea0003800000 */
.L_x_252:
        /* <DEDUP_REMOVED lines=9> */
.L_x_255:
[----:B------:R-:W-:Y:S05]  /*7a30*/  BSYNC B1 ;  /* 0x0000000000017941 */ /* 0x000fea0003800000 */
.L_x_254:
        /* <DEDUP_REMOVED lines=9> */
.L_x_257:
[----:B------:R-:W-:Y:S05]  /*7ad0*/  BSYNC B1 ;  /* 0x0000000000017941 */ /* 0x000fea0003800000 */
.L_x_256:
        /* <DEDUP_REMOVED lines=9> */
.L_x_259:
[----:B------:R-:W-:Y:S05]  /*7b70*/  BSYNC B1 ;  /* 0x0000000000017941 */ /* 0x000fea0003800000 */
.L_x_258:
        /* <DEDUP_REMOVED lines=9> */
.L_x_261:
[----:B------:R-:W-:Y:S05]  /*7c10*/  BSYNC B1 ;  /* 0x0000000000017941 */ /* 0x000fea0003800000 */
.L_x_260:
        /* <DEDUP_REMOVED lines=9> */
.L_x_263:
[----:B------:R-:W-:Y:S05]  /*7cb0*/  BSYNC B1 ;  /* 0x0000000000017941 */ /* 0x000fea0003800000 */
.L_x_262:
        /* <DEDUP_REMOVED lines=9> */
.L_x_265:
[----:B------:R-:W-:Y:S05]  /*7d50*/  BSYNC B1 ;  /* 0x0000000000017941 */ /* 0x000fea0003800000 */
.L_x_264:
        /* <DEDUP_REMOVED lines=9> */
.L_x_267:
[----:B------:R-:W-:Y:S05]  /*7df0*/  BSYNC B1 ;  /* 0x0000000000017941 */ /* 0x000fea0003800000 */
.L_x_266:
        /* <DEDUP_REMOVED lines=9> */
.L_x_269:
[----:B------:R-:W-:Y:S05]  /*7e90*/  BSYNC B1 ;  /* 0x0000000000017941 */ /* 0x000fea0003800000 */
.L_x_268:
        /* <DEDUP_REMOVED lines=9> */
.L_x_271:
[----:B------:R-:W-:Y:S05]  /*7f30*/  BSYNC B1 ;  /* 0x0000000000017941 */ /* 0x000fea0003800000 */
.L_x_270:
        /* <DEDUP_REMOVED lines=9> */
.L_x_273:
[----:B------:R-:W-:Y:S05]  /*7fd0*/  BSYNC B1 ;  /* 0x0000000000017941 */ /* 0x000fea0003800000 */
.L_x_272:
        /* <DEDUP_REMOVED lines=9> */
.L_x_275:
[----:B------:R-:W-:Y:S05]  /*8070*/  BSYNC B1 ;  /* 0x0000000000017941 */ /* 0x000fea0003800000 */
.L_x_274:
[----:B0-23-5:R-:W-:Y:S01]  /*8080*/  LOP3.LUT R4, R172, 0xffffe000, RZ, 0xc0, !PT ;  /* 0xffffe000ac047812 */ /* 0x02dfe200078ec0ff */
        /* <DEDUP_REMOVED lines=8> */
.L_x_277:
[----:B------:R-:W-:Y:S05]  /*8110*/  BSYNC B1 ;  /* 0x0000000000017941 */ /* 0x000fea0003800000 */
.L_x_276:
[----:B-----5:R-:W-:Y:S01]  /*8120*/  LOP3.LUT R4, R172, 0xffffe000, RZ, 0xc0, !PT ;  /* 0xffffe000ac047812 */ /* 0x020fe200078ec0ff */
[----:B------:R-:W-:Y:S01]  /*8130*/  @P2 IMAD.MOV.U32 R5, RZ, RZ, R9 ;  /* 0x000000ffff052224 */ /* 0x000fe200078e0009 */
[----:B------:R-:W-:Y:S01]  /*8140*/  ISETP.GT.AND P1, PT, R0, 0x79, P1 ;  /* 0x000000790000780c */ /* 0x000fe20000f24270 */
[----:B------:R-:W-:Y:S02]  /*8150*/  BSSY B1, `(.L_x_278) ;  /* 0x0000008000017945 */ /* 0x000fe40003800000 */
[----:B------:R-:W-:Y:S01]  /*8160*/  FMUL R3, R4, R155 ;  /* 0x0000009b04037220 */ /* 0x000fe20000400000 */
[----:B------:R-:W-:-:S03]  /*8170*/  @P2 IMAD.MOV.U32 R4, RZ, RZ, R8 ;  /* 0x000000ffff042224 */ /* 0x000fc600078e0008 */
[----:B------:R-:W-:-:S05]  /*8180*/  FFMA R3, R86, R154, R3 ;  /* 0x0000009a56037223 */ /* 0x000fca0000000003 */
[----:B------:R-:W-:-:S05]  /*8190*/  F2FP.TF32.F32.PACK_B R3, R3 ;  /* 0x00000003ff03723e */ /* 0x000fca00024050ff */
[----:B------:R3:W-:Y:S01]  /*81a0*/  @P2 STG.E desc[UR36][R4.64+0x1e0], R3 ;  /* 0x0001e00304002986 */ /* 0x0007e2000c101924 */
[----:B------:R-:W-:Y:S05]  /*81b0*/  @!P1 BRA `(.L_x_279) ;  /* 0x0000000000049947 */ /* 0x000fea0003800000 */
[----:B------:R0:W5:Y:S02]  /*81c0*/  LDG.E.LTC128B R172, desc[UR36][R10.64+0x1e4] ;  /* 0x0001e4240aac7981 */ /* 0x000164000c1e1920 */
.L_x_279:
[----:B------:R-:W-:Y:S05]  /*81d0*/  BSYNC B1 ;  /* 0x0000000000017941 */ /* 0x000fea0003800000 */
.L_x_278:
[----:B------:R-:W-:Y:S05]  /*81e0*/  @!P1 BRA `(.L_x_280) ;  /* 0x00000024003c9947 */ /* 0x000fea0003800000 */
[----:B-----5:R-:W-:-:S05]  /*81f0*/  LOP3.LUT R172, R172, 0xffffe000, RZ, 0xc0, !PT ;  /* 0xffffe000acac7812 */ /* 0x020fca00078ec0ff */
[----:B------:R-:W-:-:S04]  /*8200*/  FMUL R172, R172, R155 ;  /* 0x0000009bacac7220 */ /* 0x000fc80000400000 */
[----:B------:R-:W-:-:S05]  /*8210*/  FFMA R87, R87, R154, R172 ;  /* 0x0000009a57577223 */ /* 0x000fca00000000ac */
[----:B------:R-:W-:-:S05]  /*8220*/  F2FP.TF32.F32.PACK_B R87, R87 ;  /* 0x00000057ff57723e */ /* 0x000fca00024050ff */
[----:B------:R0:W-:Y:S01]  /*8230*/  STG.E desc[UR36][R8.64+0x1e4], R87 ;  /* 0x0001e45708007986 */ /* 0x0001e2000c101924 */
[----:B------:R-:W-:Y:S05]  /*8240*/  BRA `(.L_x_280) ;  /* 0x0000002400247947 */ /* 0x000fea0003800000 */
.L_x_29:
[----:B------:R-:W-:Y:S01]  /*8250*/  ULDC.64 UR4, c[0x0][0x5c0] ;  /* 0x0001700000047ab9 */ /* 0x000fe20000000a00 */
[-C--:B------:R-:W-:Y:S01]  /*8260*/  FMUL R15, R88, R154.reuse ;  /* 0x0000009a580f7220 */ /* 0x080fe20000400000 */
[----:B------:R-:W-:Y:S01]  /*8270*/  LEA R6, P0, R168, UR4, 0x2 ;  /* 0x00000004a8067c11 */ /* 0x000fe2000f8010ff */
[----:B------:R-:W-:Y:S01]  /*8280*/  IMAD.SHL.U32 R11, R4, 0x20, RZ ;  /* 0x00000020040b7824 */ /* 0x000fe200078e00ff */
[----:B------:R-:W-:Y:S01]  /*8290*/  ISETP.GT.AND P5, PT, R0, 0x1, P3 ;  /* 0x000000010000780c */ /* 0x000fe20001fa4270 */
[-C--:B------:R-:W-:Y:S01]  /*82a0*/  FMUL R89, R89, R154.reuse ;  /* 0x0000009a59597220 */ /* 0x080fe20000400000 */
[----:B------:R-:W-:Y:S01]  /*82b0*/  LEA.HI.X R7, R168, UR5, R171, 0x2, P0 ;  /* 0x00000005a8077c11 */ /* 0x000fe200080f14ab */
[-C--:B------:R-:W-:Y:S01]  /*82c0*/  FMUL R21, R90, R154.reuse ;  /* 0x0000009a5a157220 */ /* 0x080fe20000400000 */
[----:B------:R-:W-:Y:S01]  /*82d0*/  ISETP.GT.AND P0, PT, R3, 0x8, PT ;  /* 0x000000080300780c */ /* 0x000fe20003f04270 */
[-C--:B------:R-:W-:Y:S01]  /*82e0*/  FMUL R91, R91, R154.reuse ;  /* 0x0000009a5b5b7220 */ /* 0x080fe20000400000 */
[----:B------:R-:W-:Y:S01]  /*82f0*/  F2FP.TF32.F32.PACK_B R15, R15 ;  /* 0x0000000fff0f723e */ /* 0x000fe200024050ff */
[-C--:B------:R-:W-:Y:S01]  /*8300*/  FMUL R93, R93, R154.reuse ;  /* 0x0000009a5d5d7220 */ /* 0x080fe20000400000 */
[----:B------:R-:W-:Y:S01]  /*8310*/  ISETP.GT.AND P1, PT, R0, RZ, P0 ;  /* 0x000000ff0000720c */ /* 0x000fe20000724270 */
[-C--:B------:R-:W-:Y:S01]  /*8320*/  FMUL R23, R94, R154.reuse ;  /* 0x0000009a5e177220 */ /* 0x080fe20000400000 */
[----:B------:R-:W-:Y:S01]  /*8330*/  ISETP.GT.AND P4, PT, R0, 0x1, P0 ;  /* 0x000000010000780c */ /* 0x000fe20000784270 */
[----:B------:R0:W-:Y:S01]  /*8340*/  @P2 STG.E desc[UR36][R6.64], R15 ;  /* 0x0000000f06002986 */ /* 0x0001e2000c101924 */
[----:B------:R-:W-:Y:S01]  /*8350*/  SHF.L.U64.HI R9, R4, 0x5, R5 ;  /* 0x0000000504097819 */ /* 0x000fe20000010205 */
[----:B------:R-:W-:Y:S01]  /*8360*/  FMUL R95, R95, R154 ;  /* 0x0000009a5f5f7220 */ /* 0x000fe20000400000 */
[----:B------:R-:W-:Y:S01]  /*8370*/  IADD3 R12, P2, R11, R6, RZ ;  /* 0x000000060b0c7210 */ /* 0x000fe20007f5e0ff */
[-C--:B------:R-:W-:Y:S01]  /*8380*/  FMUL R97, R97, R154.reuse ;  /* 0x0000009a61617220 */ /* 0x080fe20000400000 */
[----:B------:R-:W-:Y:S01]  /*8390*/  F2FP.TF32.F32.PACK_B R89, R89 ;  /* 0x00000059ff59723e */ /* 0x000fe200024050ff */
[-C--:B------:R-:W-:Y:S01]  /*83a0*/  FMUL R99, R99, R154.reuse ;  /* 0x0000009a63637220 */ /* 0x080fe20000400000 */
[----:B------:R-:W-:Y:S01]  /*83b0*/  F2FP.TF32.F32.PACK_B R21, R21 ;  /* 0x00000015ff15723e */ /* 0x000fe200024050ff */
[----:B------:R-:W-:Y:S01]  /*83c0*/  IMAD.X R13, R9, 0x1, R7, P2 ;  /* 0x00000001090d7824 */ /* 0x000fe200010e0607 */
[----:B------:R-:W-:Y:S01]  /*83d0*/  F2FP.TF32.F32.PACK_B R91, R91 ;  /* 0x0000005bff5b723e */ /* 0x000fe200024050ff */
[----:B------:R-:W-:Y:S01]  /*83e0*/  @P5 STG.E desc[UR36][R6.64+0x4], R89 ;  /* 0x0000045906005986 */ /* 0x000fe2000c101924 */
[----:B------:R-:W-:Y:S01]  /*83f0*/  ISETP.GT.AND P5, PT, R0, 0x8, P3 ;  /* 0x000000080000780c */ /* 0x000fe20001fa4270 */
[-C--:B0-----:R-:W-:Y:S01]  /*8400*/  FMUL R15, R92, R154.reuse ;  /* 0x0000009a5c0f7220 */ /* 0x081fe20000400000 */
[C---:B------:R-:W-:Y:S01]  /*8410*/  ISETP.GT.AND P2, PT, R0.reuse, 0x9, P3 ;  /* 0x000000090000780c */ /* 0x040fe20001f44270 */
[----:B------:R0:W-:Y:S01]  /*8420*/  @P1 STG.E desc[UR36][R12.64], R21 ;  /* 0x000000150c001986 */ /* 0x0001e2000c101924 */
[C---:B------:R-:W-:Y:S01]  /*8430*/  ISETP.GT.AND P1, PT, R0.reuse, 0x8, P0 ;  /* 0x000000080000780c */ /* 0x040fe20000724270 */
[-C--:B------:R-:W-:Y:S01]  /*8440*/  FMUL R101, R101, R154.reuse ;  /* 0x0000009a65657220 */ /* 0x080fe20000400000 */
[----:B------:R-:W-:Y:S01]  /*8450*/  F2FP.TF32.F32.PACK_B R15, R15 ;  /* 0x0000000fff0f723e */ /* 0x000fe200024050ff */
[----:B------:R-:W-:Y:S01]  /*8460*/  @P4 STG.E desc[UR36][R12.64+0x4], R91 ;  /* 0x0000045b0c004986 */ /* 0x000fe2000c101924 */
[----:B------:R-:W-:Y:S01]  /*8470*/  ISETP.GT.AND P4, PT, R0, 0x9, P0 ;  /* 0x000000090000780c */ /* 0x000fe20000784270 */
[-C--:B------:R-:W-:Y:S01]  /*8480*/  FMUL R103, R103, R154.reuse ;  /* 0x0000009a67677220 */ /* 0x080fe20000400000 */
[----:B------:R-:W-:Y:S01]  /*8490*/  F2FP.TF32.F32.PACK_B R93, R93 ;  /* 0x0000005dff5d723e */ /* 0x000fe200024050ff */
[-C--:B------:R-:W-:Y:S01]  /*84a0*/  FMUL R105, R105, R154.reuse ;  /* 0x0000009a69697220 */ /* 0x080fe20000400000 */
[----:B------:R-:W-:Y:S01]  /*84b0*/  F2FP.TF32.F32.PACK_B R23, R23 ;  /* 0x00000017ff17723e */ /* 0x000fe200024050ff */
[----:B------:R1:W-:Y:S01]  /*84c0*/  @P5 STG.E desc[UR36][R6.64+0x20], R15 ;  /* 0x0000200f06005986 */ /* 0x0003e2000c101924 */
[----:B------:R-:W-:Y:S01]  /*84d0*/  F2FP.TF32.F32.PACK_B R95, R95 ;  /* 0x0000005fff5f723e */ /* 0x000fe200024050ff */
[-C--:B0-----:R-:W-:Y:S01]  /*84e0*/  FMUL R21, R96, R154.reuse ;  /* 0x0000009a60157220 */ /* 0x081fe20000400000 */
[C---:B------:R-:W-:Y:S01]  /*84f0*/  ISETP.GT.AND P5, PT, R0.reuse, 0x10, P3 ;  /* 0x000000100000780c */ /* 0x040fe20001fa4270 */
[----:B------:R-:W-:Y:S01]  /*8500*/  @P2 STG.E desc[UR36][R6.64+0x24], R93 ;  /* 0x0000245d06002986 */ /* 0x000fe2000c101924 */
[C---:B------:R-:W-:Y:S01]  /*8510*/  ISETP.GT.AND P2, PT, R0.reuse, 0x11, P3 ;  /* 0x000000110000780c */ /* 0x040fe20001f44270 */
[-C--:B------:R-:W-:Y:S01]  /*8520*/  FMUL R107, R107, R154.reuse ;  /* 0x0000009a6b6b7220 */ /* 0x080fe20000400000 */
[----:B------:R-:W-:Y:S01]  /*8530*/  F2FP.TF32.F32.PACK_B R21, R21 ;  /* 0x00000015ff15723e */ /* 0x000fe200024050ff */
[----:B------:R0:W-:Y:S01]  /*8540*/  @P1 STG.E desc[UR36][R12.64+0x20], R23 ;  /* 0x000020170c001986 */ /* 0x0001e2000c101924 */
[C---:B------:R-:W-:Y:S01]  /*8550*/  ISETP.GT.AND P1, PT, R0.reuse, 0x10, P0 ;  /* 0x000000100000780c */ /* 0x040fe20000724270 */
[-C--:B------:R-:W-:Y:S01]  /*8560*/  FMUL R109, R109, R154.reuse ;  /* 0x0000009a6d6d7220 */ /* 0x080fe20000400000 */
[----:B------:R-:W-:Y:S01]  /*8570*/  F2FP.TF32.F32.PACK_B R97, R97 ;  /* 0x00000061ff61723e */ /* 0x000fe200024050ff */
[----:B------:R-:W-:Y:S01]  /*8580*/  @P4 STG.E desc[UR36][R12.64+0x24], R95 ;  /* 0x0000245f0c004986 */ /* 0x000fe2000c101924 */
[----:B------:R-:W-:Y:S01]  /*8590*/  ISETP.GT.AND P4, PT, R0, 0x11, P0 ;  /* 0x000000110000780c */ /* 0x000fe20000784270 */
[-C--:B-1----:R-:W-:Y:S01]  /*85a0*/  FMUL R15, R98, R154.reuse ;  /* 0x0000009a620f7220 */ /* 0x082fe20000400000 */
[----:B------:R-:W-:Y:S01]  /*85b0*/  F2FP.TF32.F32.PACK_B R99, R99 ;  /* 0x00000063ff63723e */ /* 0x000fe200024050ff */
[----:B------:R1:W-:Y:S01]  /*85c0*/  @P5 STG.E desc[UR36][R6.64+0x40], R21 ;  /* 0x0000401506005986 */ /* 0x0003e2000c101924 */
[C---:B------:R-:W-:Y:S01]  /*85d0*/  ISETP.GT.AND P5, PT, R0.reuse, 0x18, P3 ;  /* 0x000000180000780c */ /* 0x040fe20001fa4270 */
[-C--:B------:R-:W-:Y:S01]  /*85e0*/  FMUL R111, R111, R154.reuse ;  /* 0x0000009a6f6f7220 */ /* 0x080fe20000400000 */
[----:B------:R-:W-:Y:S01]  /*85f0*/  F2FP.TF32.F32.PACK_B R15, R15 ;  /* 0x0000000fff0f723e */ /* 0x000fe200024050ff */
[----:B------:R-:W-:Y:S01]  /*8600*/  @P2 STG.E desc[UR36][R6.64+0x44], R97 ;  /* 0x0000446106002986 */ /* 0x000fe2000c101924 */
[----:B------:R-:W-:Y:S01]  /*8610*/  ISETP.GT.AND P2, PT, R0, 0x19, P3 ;  /* 0x000000190000780c */ /* 0x000fe20001f44270 */
[-C--:B0-----:R-:W-:Y:S01]  /*8620*/  FMUL R23, R100, R154.reuse ;  /* 0x0000009a64177220 */ /* 0x081fe20000400000 */
        /* <DEDUP_REMOVED lines=177> */
[----:B------:R-:W-:Y:S01]  /*9140*/  @P1 STG.E desc[UR36][R12.64+0x1a0], R23 ;  /* 0x0001a0170c001986 */ /* 0x000fe2000c101924 */
        /* <DEDUP_REMOVED lines=11> */
[-C--:B------:R-:W-:Y:S01]  /*9200*/  FMUL R33, R33, R154.reuse ;  /* 0x0000009a21217220 */ /* 0x080fe20000400000 */
[----:B------:R-:W-:Y:S01]  /*9210*/  ISETP.GT.AND P3, PT, R0, 0x79, P3 ;  /* 0x000000790000780c */ /* 0x000fe20001f64270 */
[----:B------:R-:W-:Y:S01]  /*9220*/  @P1 STG.E desc[UR36][R6.64+0x1c4], R145 ;  /* 0x0001c49106001986 */ /* 0x000fe2000c101924 */
[----:B------:R-:W-:Y:S01]  /*9230*/  ISETP.GT.AND P1, PT, R3, 0x80, PT ;  /* 0x000000800300780c */ /* 0x000fe20003f24270 */
[-C--:B------:R-:W-:Y:S01]  /*9240*/  FMUL R35, R35, R154.reuse ;  /* 0x0000009a23237220 */ /* 0x080fe20000400000 */
[----:B------:R-:W-:Y:S01]  /*9250*/  F2FP.TF32.F32.PACK_B R149, R149 ;  /* 0x00000095ff95723e */ /* 0x000fe200024050ff */
[----:B------:R1:W-:Y:S01]  /*9260*/  @P2 STG.E desc[UR36][R12.64+0x1c0], R15 ;  /* 0x0001c00f0c002986 */ /* 0x0003e2000c101924 */
[----:B------:R-:W-:Y:S01]  /*9270*/  ISETP.GT.AND P2, PT, R3, 0x88, PT ;  /* 0x000000880300780c */ /* 0x000fe20003f44270 */
[-C--:B------:R-:W-:Y:S01]  /*9280*/  FMUL R3, R148, R154.reuse ;  /* 0x0000009a94037220 */ /* 0x080fe20000400000 */
[-C--:B0-----:R-:W-:Y:S01]  /*9290*/  FMUL R21, R150, R154.reuse ;  /* 0x0000009a96157220 */ /* 0x081fe20000400000 */
[----:B------:R-:W-:Y:S01]  /*92a0*/  @P4 STG.E desc[UR36][R12.64+0x1c4], R147 ;  /* 0x0001c4930c004986 */ /* 0x000fe2000c101924 */
[C---:B------:R-:W-:Y:S01]  /*92b0*/  ISETP.GT.AND P4, PT, R0.reuse, 0x78, P0 ;  /* 0x000000780000780c */ /* 0x040fe20000784270 */
[-C--:B------:R-:W-:Y:S01]  /*92c0*/  FMUL R37, R37, R154.reuse ;  /* 0x0000009a25257220 */ /* 0x080fe20000400000 */
[----:B------:R-:W-:Y:S01]  /*92d0*/  ISETP.GT.AND P0, PT, R0, 0x79, P0 ;  /* 0x000000790000780c */ /* 0x000fe20000704270 */
[-C--:B------:R-:W-:Y:S01]  /*92e0*/  FMUL R39, R39, R154.reuse ;  /* 0x0000009a27277220 */ /* 0x080fe20000400000 */
[----:B------:R-:W-:Y:S01]  /*92f0*/  F2FP.TF32.F32.PACK_B R3, R3 ;  /* 0x00000003ff03723e */ /* 0x000fe200024050ff */
[-C--:B------:R-:W-:Y:S01]  /*9300*/  FMUL R41, R41, R154.reuse ;  /* 0x0000009a29297220 */ /* 0x080fe20000400000 */
[----:B------:R-:W-:Y:S01]  /*9310*/  F2FP.TF32.F32.PACK_B R21, R21 ;  /* 0x00000015ff15723e */ /* 0x000fe200024050ff */
[C---:B-1----:R-:W-:Y:S01]  /*9320*/  IMAD.SHL.U32 R15, R4.reuse, 0x200, RZ ;  /* 0x00000200040f7824 */ /* 0x042fe200078e00ff */
[----:B------:R-:W-:Y:S01]  /*9330*/  F2FP.TF32.F32.PACK_B R151, R151 ;  /* 0x00000097ff97723e */ /* 0x000fe200024050ff */
[----:B------:R0:W-:Y:S01]  /*9340*/  @P5 STG.E desc[UR36][R6.64+0x1e0], R3 ;  /* 0x0001e00306005986 */ /* 0x0001e2000c101924 */
[----:B------:R-:W-:Y:S01]  /*9350*/  SHF.L.U64.HI R5, R4, 0x9, R5 ;  /* 0x0000000904057819 */ /* 0x000fe20000010205 */
[----:B------:R-:W-:Y:S01]  /*9360*/  FMUL R43, R43, R154 ;  /* 0x0000009a2b2b7220 */ /* 0x000fe20000400000 */
[----:B------:R-:W-:Y:S01]  /*9370*/  F2FP.TF32.F32.PACK_B R25, R25 ;  /* 0x00000019ff19723e */ /* 0x000fe200024050ff */
[----:B------:R-:W-:Y:S01]  /*9380*/  @P3 STG.E desc[UR36][R6.64+0x1e4], R149 ;  /* 0x0001e49506003986 */ /* 0x000fe2000c101924 */
[----:B------:R-:W-:Y:S01]  /*9390*/  IADD3 R4, P3, R15, R6, RZ ;  /* 0x000000060f047210 */ /* 0x000fe20007f7e0ff */
[----:B------:R-:W-:Y:S01]  /*93a0*/  FMUL R45, R45, R154 ;  /* 0x0000009a2d2d7220 */ /* 0x000fe20000400000 */
[----:B------:R-:W-:Y:S01]  /*93b0*/  F2FP.TF32.F32.PACK_B R27, R27 ;  /* 0x0000001bff1b723e */ /* 0x000fe200024050ff */
[----:B------:R1:W-:Y:S01]  /*93c0*/  @P4 STG.E desc[UR36][R12.64+0x1e0], R21 ;  /* 0x0001e0150c004986 */ /* 0x0003e2000c101924 */
[----:B------:R-:W-:Y:S01]  /*93d0*/  IADD3 R14, P4, P5, R11, R6, R15 ;  /* 0x000000060b0e7210 */ /* 0x000fe20007d9e00f */
[-C--:B------:R-:W-:Y:S01]  /*93e0*/  FMUL R47, R47, R154.reuse ;  /* 0x0000009a2f2f7220 */ /* 0x080fe20000400000 */
[----:B------:R-:W-:Y:S01]  /*93f0*/  F2FP.TF32.F32.PACK_B R29, R29 ;  /* 0x0000001dff1d723e */ /* 0x000fe200024050ff */
[----:B------:R2:W-:Y:S01]  /*9400*/  @P0 STG.E desc[UR36][R12.64+0x1e4], R151 ;  /* 0x0001e4970c000986 */ /* 0x0005e2000c101924 */
[----:B------:R-:W-:Y:S01]  /*9410*/  ISETP.GT.AND P0, PT, R0, RZ, P1 ;  /* 0x000000ff0000720c */ /* 0x000fe20000f04270 */
[-C--:B0-----:R-:W-:Y:S01]  /*9420*/  FMUL R3, R24, R154.reuse ;  /* 0x0000009a18037220 */ /* 0x081fe20000400000 */
[----:B------:R-:W-:Y:S01]  /*9430*/  IADD3.X R15, R9, R7, R5, P4, P5 ;  /* 0x00000007090f7210 */ /* 0x000fe200027ea405 */
[----:B------:R-:W-:Y:S01]  /*9440*/  IMAD.X R5, R5, 0x1, R7, P3 ;  /* 0x0000000105057824 */ /* 0x000fe200018e0607 */
[C---:B------:R-:W-:Y:S01]  /*9450*/  ISETP.GT.AND P5, PT, R0.reuse, 0x1, P1 ;  /* 0x000000010000780c */ /* 0x040fe20000fa4270 */
[-C--:B------:R-:W-:Y:S01]  /*9460*/  FMUL R49, R49, R154.reuse ;  /* 0x0000009a31317220 */ /* 0x080fe20000400000 */
[----:B------:R-:W-:Y:S01]  /*9470*/  ISETP.GT.AND P4, PT, R0, RZ, P2 ;  /* 0x000000ff0000720c */ /* 0x000fe20001784270 */
[-C--:B-1----:R-:W-:Y:S01]  /*9480*/  FMUL R21, R26, R154.reuse ;  /* 0x0000009a1a157220 */ /* 0x082fe20000400000 */
[----:B------:R-:W-:Y:S01]  /*9490*/  F2FP.TF32.F32.PACK_B R3, R3 ;  /* 0x00000003ff03723e */ /* 0x000fe200024050ff */
[----:B------:R-:W-:Y:S01]  /*94a0*/  FMUL R51, R51, R154 ;  /* 0x0000009a33337220 */ /* 0x000fe20000400000 */
[----:B------:R-:W-:Y:S01]  /*94b0*/  IADD3 R6, P3, R11, R4, RZ ;  /* 0x000000040b067210 */ /* 0x000fe20007f7e0ff */
[-C--:B--2---:R-:W-:Y:S01]  /*94c0*/  FMUL R13, R28, R154.reuse ;  /* 0x0000009a1c0d7220 */ /* 0x084fe20000400000 */
[----:B------:R-:W-:Y:S01]  /*94d0*/  F2FP.TF32.F32.PACK_B R21, R21 ;  /* 0x00000015ff15723e */ /* 0x000fe200024050ff */
[----:B------:R0:W-:Y:S01]  /*94e0*/  @P0 STG.E desc[UR36][R4.64], R3 ;  /* 0x0000000304000986 */ /* 0x0001e2000c101924 */
[C---:B------:R-:W-:Y:S01]  /*94f0*/  ISETP.GT.AND P0, PT, R0.reuse, 0x1, P2 ;  /* 0x000000010000780c */ /* 0x040fe20001704270 */
[--C-:B------:R-:W-:Y:S01]  /*9500*/  IMAD.X R7, R9, 0x1, R5.reuse, P3 ;  /* 0x0000000109077824 */ /* 0x100fe200018e0605 */
[C---:B------:R-:W-:Y:S01]  /*9510*/  ISETP.GT.AND P3, PT, R0.reuse, 0x9, P1 ;  /* 0x000000090000780c */ /* 0x040fe20000f64270 */
[----:B------:R-:W-:Y:S01]  /*9520*/  @P5 STG.E desc[UR36][R4.64+0x4], R25 ;  /* 0x0000041904005986 */ /* 0x000fe2000c101924 */
[----:B------:R-:W-:Y:S01]  /*9530*/  F2FP.TF32.F32.PACK_B R13, R13 ;  /* 0x0000000dff0d723e */ /* 0x000fe200024050ff */
[----:B------:R-:W-:Y:S01]  /*9540*/  FMUL R53, R53, R154 ;  /* 0x0000009a35357220 */ /* 0x000fe20000400000 */
[----:B------:R-:W-:Y:S01]  /*9550*/  IADD3 R8, P5, R11, R4, RZ ;  /* 0x000000040b087210 */ /* 0x000fe20007fbe0ff */
[----:B------:R1:W-:Y:S01]  /*9560*/  @P4 STG.E desc[UR36][R6.64], R21 ;  /* 0x0000001506004986 */ /* 0x0003e2000c101924 */
[----:B------:R-:W-:Y:S01]  /*9570*/  ISETP.GT.AND P4, PT, R0, 0x8, P1 ;  /* 0x000000080000780c */ /* 0x000fe20000f84270 */
[-C--:B------:R-:W-:Y:S01]  /*9580*/  FMUL R11, R32, R154.reuse ;  /* 0x0000009a200b7220 */ /* 0x080fe20000400000 */
[----:B------:R-:W-:Y:S01]  /*9590*/  F2FP.TF32.F32.PACK_B R31, R31 ;  /* 0x0000001fff1f723e */ /* 0x000fe200024050ff */
[-C--:B0-----:R-:W-:Y:S01]  /*95a0*/  FMUL R3, R30, R154.reuse ;  /* 0x0000009a1e037220 */ /* 0x081fe20000400000 */
[----:B------:R-:W-:Y:S01]  /*95b0*/  IMAD.X R9, R9, 0x1, R5, P5 ;  /* 0x0000000109097824 */ /* 0x000fe200028e0605 */
[----:B------:R-:W-:Y:S01]  /*95c0*/  @P0 STG.E desc[UR36][R6.64+0x4], R27 ;  /* 0x0000041b06000986 */ /* 0x000fe2000c101924 */
[C---:B------:R-:W-:Y:S01]  /*95d0*/  ISETP.GT.AND P0, PT, R0.reuse, 0x8, P2 ;  /* 0x000000080000780c */ /* 0x040fe20001704270 */
[-C--:B------:R-:W-:Y:S01]  /*95e0*/  FMUL R55, R55, R154.reuse ;  /* 0x0000009a37377220 */ /* 0x080fe20000400000 */
[----:B------:R-:W-:Y:S01]  /*95f0*/  F2FP.TF32.F32.PACK_B R3, R3 ;  /* 0x00000003ff03723e */ /* 0x000fe200024050ff */
[----:B------:R-:W-:Y:S01]  /*9600*/  @P3 STG.E desc[UR36][R4.64+0x24], R29 ;  /* 0x0000241d04003986 */ /* 0x000fe2000c101924 */
[----:B------:R-:W-:Y:S01]  /*9610*/  ISETP.GT.AND P5, PT, R0, 0x10, P1 ;  /* 0x000000100000780c */ /* 0x000fe20000fa4270 */
[-C--:B-1----:R-:W-:Y:S01]  /*9620*/  FMUL R21, R36, R154.reuse ;  /* 0x0000009a24157220 */ /* 0x082fe20000400000 */
[C---:B------:R-:W-:Y:S01]  /*9630*/  ISETP.GT.AND P3, PT, R0.reuse, 0x11, P1 ;  /* 0x000000110000780c */ /* 0x040fe20000f64270 */
[----:B------:R0:W-:Y:S01]  /*9640*/  @P4 STG.E desc[UR36][R4.64+0x20], R13 ;  /* 0x0000200d04004986 */ /* 0x0001e2000c101924 */
[C---:B------:R-:W-:Y:S01]  /*9650*/  ISETP.GT.AND P4, PT, R0.reuse, 0x9, P2 ;  /* 0x000000090000780c */ /* 0x040fe20001784270 */
[-C--:B------:R-:W-:Y:S01]  /*9660*/  FMUL R57, R57, R154.reuse ;  /* 0x0000009a39397220 */ /* 0x080fe20000400000 */
[----:B------:R-:W-:Y:S01]  /*9670*/  F2FP.TF32.F32.PACK_B R11, R11 ;  /* 0x0000000bff0b723e */ /* 0x000fe200024050ff */
[-C--:B------:R-:W-:Y:S01]  /*9680*/  FMUL R59, R59, R154.reuse ;  /* 0x0000009a3b3b7220 */ /* 0x080fe20000400000 */
[----:B------:R-:W-:Y:S01]  /*9690*/  F2FP.TF32.F32.PACK_B R33, R33 ;  /* 0x00000021ff21723e */ /* 0x000fe200024050ff */
[----:B------:R1:W-:Y:S01]  /*96a0*/  @P0 STG.E desc[UR36][R8.64+0x20], R3 ;  /* 0x0000200308000986 */ /* 0x0003e2000c101924 */
[----:B------:R-:W-:Y:S01]  /*96b0*/  ISETP.GT.AND P0, PT, R0, 0x10, P2 ;  /* 0x000000100000780c */ /* 0x000fe20001704270 */
[-C--:B------:R-:W-:Y:S01]  /*96c0*/  FMUL R61, R61, R154.reuse ;  /* 0x0000009a3d3d7220 */ /* 0x080fe20000400000 */
[----:B------:R-:W-:Y:S01]  /*96d0*/  F2FP.TF32.F32.PACK_B R35, R35 ;  /* 0x00000023ff23723e */ /* 0x000fe200024050ff */
[-C--:B------:R-:W-:Y:S01]  /*96e0*/  FMUL R63, R63, R154.reuse ;  /* 0x0000009a3f3f7220 */ /* 0x080fe20000400000 */
[----:B------:R-:W-:Y:S01]  /*96f0*/  F2FP.TF32.F32.PACK_B R21, R21 ;  /* 0x00000015ff15723e */ /* 0x000fe200024050ff */
[-C--:B0-----:R-:W-:Y:S01]  /*9700*/  FMUL R13, R34, R154.reuse ;  /* 0x0000009a220d7220 */ /* 0x081fe20000400000 */
[----:B------:R-:W-:Y:S01]  /*9710*/  F2FP.TF32.F32.PACK_B R37, R37 ;  /* 0x00000025ff25723e */ /* 0x000fe200024050ff */
[----:B------:R-:W-:Y:S01]  /*9720*/  @P4 STG.E desc[UR36][R14.64+0x24], R31 ;  /* 0x0000241f0e004986 */ /* 0x000fe2000c101924 */
[C---:B------:R-:W-:Y:S01]  /*9730*/  ISETP.GT.AND P4, PT, R0.reuse, 0x11, P2 ;  /* 0x000000110000780c */ /* 0x040fe20001784270 */
[----:B------:R-:W-:Y:S01]  /*9740*/  FMUL R65, R65, R154 ;  /* 0x0000009a41417220 */ /* 0x000fe20000400000 */
[----:B------:R-:W-:Y:S01]  /*9750*/  F2FP.TF32.F32.PACK_B R13, R13 ;  /* 0x0000000dff0d723e */ /* 0x000fe200024050ff */
[----:B------:R0:W-:Y:S01]  /*9760*/  @P5 STG.E desc[UR36][R4.64+0x40], R11 ;  /* 0x0000400b04005986 */ /* 0x0001e2000c101924 */
[----:B------:R-:W-:Y:S01]  /*9770*/  ISETP.GT.AND P5, PT, R0, 0x18, P1 ;  /* 0x000000180000780c */ /* 0x000fe20000fa4270 */
[----:B------:R-:W-:-:S02]  /*9780*/  @P0 IMAD.MOV.U32 R6, RZ, RZ, R14 ;  /* 0x000000ffff060224 */ /* 0x000fc400078e000e */
[-C--:B-1----:R-:W-:Y:S01]  /*9790*/  FMUL R3, R38, R154.reuse ;  /* 0x0000009a26037220 */ /* 0x082fe20000400000 */
[--C-:B------:R-:W-:Y:S01]  /*97a0*/  @P0 IMAD.MOV.U32 R7, RZ, RZ, R15.reuse ;  /* 0x000000ffff070224 */ /* 0x100fe200078e000f */
[----:B------:R-:W-:Y:S01]  /*97b0*/  @P3 STG.E desc[UR36][R4.64+0x44], R33 ;  /* 0x0000442104003986 */ /* 0x000fe2000c101924 */
[----:B------:R-:W-:Y:S01]  /*97c0*/  ISETP.GT.AND P3, PT, R0, 0x19, P1 ;  /* 0x000000190000780c */ /* 0x000fe20000f64270 */
[-C--:B------:R-:W-:Y:S01]  /*97d0*/  FMUL R9, R40, R154.reuse ;  /* 0x0000009a28097220 */ /* 0x080fe20000400000 */
[----:B------:R-:W-:Y:S01]  /*97e0*/  F2FP.TF32.F32.PACK_B R3, R3 ;  /* 0x00000003ff03723e */ /* 0x000fe200024050ff */
[----:B------:R1:W-:Y:S01]  /*97f0*/  @P0 STG.E desc[UR36][R6.64+0x40], R13 ;  /* 0x0000400d06000986 */ /* 0x0003e2000c101924 */
[----:B------:R-:W-:Y:S01]  /*9800*/  ISETP.GT.AND P0, PT, R0, 0x18, P2 ;  /* 0x000000180000780c */ /* 0x000fe20001704270 */
[-C--:B------:R-:W-:Y:S01]  /*9810*/  FMUL R67, R67, R154.reuse ;  /* 0x0000009a43437220 */ /* 0x080fe20000400000 */
[----:B------:R-:W-:Y:S01]  /*9820*/  F2FP.TF32.F32.PACK_B R39, R39 ;  /* 0x00000027ff27723e */ /* 0x000fe200024050ff */
[-C--:B0-----:R-:W-:Y:S01]  /*9830*/  FMUL R11, R42, R154.reuse ;  /* 0x0000009a2a0b7220 */ /* 0x081fe20000400000 */
[----:B------:R-:W-:Y:S01]  /*9840*/  F2FP.TF32.F32.PACK_B R9, R9 ;  /* 0x00000009ff09723e */ /* 0x000fe200024050ff */
[-C--:B------:R-:W-:Y:S01]  /*9850*/  FMUL R69, R69, R154.reuse ;  /* 0x0000009a45457220 */ /* 0x080fe20000400000 */
[----:B------:R-:W-:Y:S01]  /*9860*/  F2FP.TF32.F32.PACK_B R41, R41 ;  /* 0x00000029ff29723e */ /* 0x000fe200024050ff */
[-C--:B------:R-:W-:Y:S01]  /*9870*/  FMUL R71, R71, R154.reuse ;  /* 0x0000009a47477220 */ /* 0x080fe20000400000 */
[----:B------:R-:W-:Y:S01]  /*9880*/  F2FP.TF32.F32.PACK_B R11, R11 ;  /* 0x0000000bff0b723e */ /* 0x000fe200024050ff */
[-C--:B------:R-:W-:Y:S01]  /*9890*/  FMUL R73, R73, R154.reuse ;  /* 0x0000009a49497220 */ /* 0x080fe20000400000 */
[----:B------:R-:W-:Y:S01]  /*98a0*/  F2FP.TF32.F32.PACK_B R43, R43 ;  /* 0x0000002bff2b723e */ /* 0x000fe200024050ff */
[--C-:B-1----:R-:W-:Y:S01]  /*98b0*/  @P4 IMAD.MOV.U32 R6, RZ, RZ, R14.reuse ;  /* 0x000000ffff064224 */ /* 0x102fe200078e000e */
[----:B------:R-:W-:Y:S01]  /*98c0*/  F2FP.TF32.F32.PACK_B R45, R45 ;  /* 0x0000002dff2d723e */ /* 0x000fe200024050ff */
[--C-:B------:R-:W-:Y:S01]  /*98d0*/  @P4 IMAD.MOV.U32 R7, RZ, RZ, R15.reuse ;  /* 0x000000ffff074224 */ /* 0x100fe200078e000f */
[----:B------:R-:W-:Y:S01]  /*98e0*/  F2FP.TF32.F32.PACK_B R47, R47 ;  /* 0x0000002fff2f723e */ /* 0x000fe200024050ff */
[-C--:B------:R-:W-:Y:S01]  /*98f0*/  FMUL R75, R75, R154.reuse ;  /* 0x0000009a4b4b7220 */ /* 0x080fe20000400000 */
[----:B------:R-:W-:Y:S01]  /*9900*/  F2FP.TF32.F32.PACK_B R49, R49 ;  /* 0x00000031ff31723e */ /* 0x000fe200024050ff */
[-C--:B------:R-:W-:Y:S01]  /*9910*/  FMUL R77, R77, R154.reuse ;  /* 0x0000009a4d4d7220 */ /* 0x080fe20000400000 */
[----:B------:R0:W-:Y:S01]  /*9920*/  @P4 STG.E desc[UR36][R6.64+0x44], R35 ;  /* 0x0000442306004986 */ /* 0x0001e2000c101924 */
[C---:B------:R-:W-:Y:S01]  /*9930*/  ISETP.GT.AND P4, PT, R0.reuse, 0x19, P2 ;  /* 0x000000190000780c */ /* 0x040fe20001784270 */
[-C--:B------:R-:W-:Y:S01]  /*9940*/  FMUL R79, R79, R154.reuse ;  /* 0x0000009a4f4f7220 */ /* 0x080fe20000400000 */
[----:B------:R-:W-:Y:S01]  /*9950*/  F2FP.TF32.F32.PACK_B R51, R51 ;  /* 0x00000033ff33723e */ /* 0x000fe200024050ff */
[----:B------:R1:W-:Y:S01]  /*9960*/  @P5 STG.E desc[UR36][R4.64+0x60], R21 ;  /* 0x0000601504005986 */ /* 0x0003e2000c101924 */
[----:B------:R-:W-:Y:S01]  /*9970*/  ISETP.GT.AND P5, PT, R0, 0x20, P1 ;  /* 0x000000200000780c */ /* 0x000fe20000fa4270 */
[-C--:B------:R-:W-:Y:S01]  /*9980*/  FMUL R13, R80, R154.reuse ;  /* 0x0000009a500d7220 */ /* 0x080fe20000400000 */
[----:B------:R-:W-:Y:S01]  /*9990*/  F2FP.TF32.F32.PACK_B R53, R53 ;  /* 0x00000035ff35723e */ /* 0x000fe200024050ff */
[----:B------:R-:W-:Y:S01]  /*99a0*/  @P3 STG.E desc[UR36][R4.64+0x64], R37 ;  /* 0x0000642504003986 */ /* 0x000fe2000c101924 */
[----:B------:R-:W-:Y:S01]  /*99b0*/  ISETP.GT.AND P3, PT, R0, 0x21, P1 ;  /* 0x000000210000780c */ /* 0x000fe20000f64270 */
[-C--:B------:R-:W-:Y:S01]  /*99c0*/  FMUL R81, R81, R154.reuse ;  /* 0x0000009a51517220 */ /* 0x080fe20000400000 */
[----:B------:R-:W-:Y:S01]  /*99d0*/  F2FP.TF32.F32.PACK_B R55, R55 ;  /* 0x00000037ff37723e */ /* 0x000fe200024050ff */
[----:B0-----:R-:W-:Y:S01]  /*99e0*/  @P0 IMAD.MOV.U32 R6, RZ, RZ, R14 ;  /* 0x000000ffff060224 */ /* 0x001fe200078e000e */
[----:B------:R-:W-:Y:S01]  /*99f0*/  F2FP.TF32.F32.PACK_B R57, R57 ;  /* 0x00000039ff39723e */ /* 0x000fe200024050ff */
[----:B------:R-:W-:Y:S01]  /*9a00*/  @P0 IMAD.MOV.U32 R7, RZ, RZ, R15 ;  /* 0x000000ffff070224 */ /* 0x000fe200078e000f */
[----:B------:R-:W-:Y:S01]  /*9a10*/  F2FP.TF32.F32.PACK_B R59, R59 ;  /* 0x0000003bff3b723e */ /* 0x000fe200024050ff */
[-C--:B------:R-:W-:Y:S01]  /*9a20*/  FMUL R83, R83, R154.reuse ;  /* 0x0000009a53537220 */ /* 0x080fe20000400000 */
[----:B------:R-:W-:Y:S01]  /*9a30*/  F2FP.TF32.F32.PACK_B R61, R61 ;  /* 0x0000003dff3d723e */ /* 0x000fe200024050ff */
[-C--:B-1----:R-:W-:Y:S01]  /*9a40*/  FMUL R21, R84, R154.reuse ;  /* 0x0000009a54157220 */ /* 0x082fe20000400000 */
[----:B------:R0:W-:Y:S01]  /*9a50*/  @P0 STG.E desc[UR36][R6.64+0x60], R3 ;  /* 0x0000600306000986 */ /* 0x0001e2000c101924 */
[----:B------:R-:W-:Y:S01]  /*9a60*/  ISETP.GT.AND P0, PT, R0, 0x20, P2 ;  /* 0x000000200000780c */ /* 0x000fe20001704270 */
[-C--:B------:R-:W-:Y:S01]  /*9a70*/  FMUL R85, R85, R154.reuse ;  /* 0x0000009a55557220 */ /* 0x080fe20000400000 */
[----:B------:R-:W-:Y:S01]  /*9a80*/  F2FP.TF32.F32.PACK_B R63, R63 ;  /* 0x0000003fff3f723e */ /* 0x000fe200024050ff */
[----:B------:R-:W-:Y:S01]  /*9a90*/  FMUL R87, R87, R154 ;  /* 0x0000009a57577220 */ /* 0x000fe20000400000 */
[----:B------:R-:W-:-:S02]  /*9aa0*/  F2FP.TF32.F32.PACK_B R65, R65 ;  /* 0x00000041ff41723e */ /* 0x000fc400024050ff */
[----:B------:R-:W-:Y:S02]  /*9ab0*/  F2FP.TF32.F32.PACK_B R67, R67 ;  /* 0x00000043ff43723e */ /* 0x000fe400024050ff */
[----:B------:R-:W-:Y:S02]  /*9ac0*/  F2FP.TF32.F32.PACK_B R69, R69 ;  /* 0x00000045ff45723e */ /* 0x000fe400024050ff */
[----:B------:R-:W-:Y:S01]  /*9ad0*/  F2FP.TF32.F32.PACK_B R71, R71 ;  /* 0x00000047ff47723e */ /* 0x000fe200024050ff */
[----:B0-----:R-:W-:Y:S02]  /*9ae0*/  @P4 IMAD.MOV.U32 R6, RZ, RZ, R14 ;  /* 0x000000ffff064224 */ /* 0x001fe400078e000e */
[----:B------:R-:W-:Y:S01]  /*9af0*/  FMUL R3, R44, R154 ;  /* 0x0000009a2c037220 */ /* 0x000fe20000400000 */
[----:B------:R-:W-:Y:S01]  /*9b00*/  @P4 IMAD.MOV.U32 R7, RZ, RZ, R15 ;  /* 0x000000ffff074224 */ /* 0x000fe200078e000f */
[----:B------:R-:W-:Y:S02]  /*9b10*/  F2FP.TF32.F32.PACK_B R73, R73 ;  /* 0x00000049ff49723e */ /* 0x000fe400024050ff */
[----:B------:R-:W-:-:S02]  /*9b20*/  F2FP.TF32.F32.PACK_B R75, R75 ;  /* 0x0000004bff4b723e */ /* 0x000fc400024050ff */
[----:B------:R0:W-:Y:S01]  /*9b30*/  @P4 STG.E desc[UR36][R6.64+0x64], R39 ;  /* 0x0000642706004986 */ /* 0x0001e2000c101924 */
[C---:B------:R-:W-:Y:S02]  /*9b40*/  ISETP.GT.AND P4, PT, R0.reuse, 0x21, P2 ;  /* 0x000000210000780c */ /* 0x040fe40001784270 */
[----:B------:R-:W-:Y:S01]  /*9b50*/  F2FP.TF32.F32.PACK_B R3, R3 ;  /* 0x00000003ff03723e */ /* 0x000fe200024050ff */
[----:B------:R1:W-:Y:S01]  /*9b60*/  @P5 STG.E desc[UR36][R4.64+0x80], R9 ;  /* 0x0000800904005986 */ /* 0x0003e2000c101924 */
[C---:B------:R-:W-:Y:S02]  /*9b70*/  ISETP.GT.AND P5, PT, R0.reuse, 0x28, P1 ;  /* 0x000000280000780c */ /* 0x040fe40000fa4270 */
[----:B------:R-:W-:Y:S01]  /*9b80*/  F2FP.TF32.F32.PACK_B R77, R77 ;  /* 0x0000004dff4d723e */ /* 0x000fe200024050ff */
[----:B------:R-:W-:Y:S01]  /*9b90*/  @P3 STG.E desc[UR36][R4.64+0x84], R41 ;  /* 0x0000842904003986 */ /* 0x000fe2000c101924 */
[----:B------:R-:W-:Y:S02]  /*9ba0*/  ISETP.GT.AND P3, PT, R0, 0x29, P1 ;  /* 0x000000290000780c */ /* 0x000fe40000f64270 */
[----:B------:R-:W-:Y:S01]  /*9bb0*/  F2FP.TF32.F32.PACK_B R79, R79 ;  /* 0x0000004fff4f723e */ /* 0x000fe200024050ff */
[----:B0-----:R-:W-:Y:S01]  /*9bc0*/  @P0 IMAD.MOV.U32 R6, RZ, RZ, R14 ;  /* 0x000000ffff060224 */ /* 0x001fe200078e000e */
[----:B------:R-:W-:Y:S01]  /*9bd0*/  F2FP.TF32.F32.PACK_B R13, R13 ;  /* 0x0000000dff0d723e */ /* 0x000fe200024050ff */
[----:B------:R-:W-:Y:S01]  /*9be0*/  @P0 IMAD.MOV.U32 R7, RZ, RZ, R15 ;  /* 0x000000ffff070224 */ /* 0x000fe200078e000f */
[----:B------:R-:W-:Y:S01]  /*9bf0*/  F2FP.TF32.F32.PACK_B R81, R81 ;  /* 0x00000051ff51723e */ /* 0x000fe200024050ff */
[----:B-1----:R-:W-:Y:S01]  /*9c00*/  FMUL R9, R46, R154 ;  /* 0x0000009a2e097220 */ /* 0x002fe20000400000 */
[----:B------:R-:W-:-:S02]  /*9c10*/  F2FP.TF32.F32.PACK_B R83, R83 ;  /* 0x00000053ff53723e */ /* 0x000fc400024050ff */
[----:B------:R0:W-:Y:S01]  /*9c20*/  @P0 STG.E desc[UR36][R6.64+0x80], R11 ;  /* 0x0000800b06000986 */ /* 0x0001e2000c101924 */
[----:B------:R-:W-:Y:S02]  /*9c30*/  ISETP.GT.AND P0, PT, R0, 0x28, P2 ;  /* 0x000000280000780c */ /* 0x000fe40001704270 */
[----:B------:R-:W-:Y:S02]  /*9c40*/  F2FP.TF32.F32.PACK_B R9, R9 ;  /* 0x00000009ff09723e */ /* 0x000fe400024050ff */
[----:B------:R-:W-:Y:S02]  /*9c50*/  F2FP.TF32.F32.PACK_B R21, R21 ;  /* 0x00000015ff15723e */ /* 0x000fe400024050ff */
[----:B------:R-:W-:Y:S02]  /*9c60*/  F2FP.TF32.F32.PACK_B R85, R85 ;  /* 0x00000055ff55723e */ /* 0x000fe400024050ff */
[----:B------:R-:W-:Y:S01]  /*9c70*/  F2FP.TF32.F32.PACK_B R87, R87 ;  /* 0x00000057ff57723e */ /* 0x000fe200024050ff */
[----:B0-----:R-:W-:-:S02]  /*9c80*/  @P4 IMAD.MOV.U32 R6, RZ, RZ, R14 ;  /* 0x000000ffff064224 */ /* 0x001fc400078e000e */
[----:B------:R-:W-:Y:S01]  /*9c90*/  FMUL R11, R48, R154 ;  /* 0x0000009a300b7220 */ /* 0x000fe20000400000 */
[----:B------:R-:W-:-:S04]  /*9ca0*/  @P4 IMAD.MOV.U32 R7, RZ, RZ, R15 ;  /* 0x000000ffff074224 */ /* 0x000fc800078e000f */
[----:B------:R-:W-:Y:S01]  /*9cb0*/  F2FP.TF32.F32.PACK_B R11, R11 ;  /* 0x0000000bff0b723e */ /* 0x000fe200024050ff */
[----:B------:R0:W-:Y:S01]  /*9cc0*/  @P4 STG.E desc[UR36][R6.64+0x84], R43 ;  /* 0x0000842b06004986 */ /* 0x0001e2000c101924 */
[----:B------:R-:W-:-:S03]  /*9cd0*/  ISETP.GT.AND P4, PT, R0, 0x29, P2 ;  /* 0x000000290000780c */ /* 0x000fc60001784270 */
[----:B------:R1:W-:Y:S01]  /*9ce0*/  @P5 STG.E desc[UR36][R4.64+0xa0], R3 ;  /* 0x0000a00304005986 */ /* 0x0003e2000c101924 */
[----:B------:R-:W-:-:S03]  /*9cf0*/  ISETP.GT.AND P5, PT, R0, 0x30, P1 ;  /* 0x000000300000780c */ /* 0x000fc60000fa4270 */
[----:B------:R-:W-:Y:S01]  /*9d00*/  @P3 STG.E desc[UR36][R4.64+0xa4], R45 ;  /* 0x0000a42d04003986 */ /* 0x000fe2000c101924 */
[----:B------:R-:W-:Y:S01]  /*9d10*/  ISETP.GT.AND P3, PT, R0, 0x31, P1 ;  /* 0x000000310000780c */ /* 0x000fe20000f64270 */
[----:B0-----:R-:W-:Y:S02]  /*9d20*/  @P0 IMAD.MOV.U32 R6, RZ, RZ, R14 ;  /* 0x000000ffff060224 */ /* 0x001fe400078e000e */
[----:B------:R-:W-:Y:S02]  /*9d30*/  @P0 IMAD.MOV.U32 R7, RZ, RZ, R15 ;  /* 0x000000ffff070224 */ /* 0x000fe400078e000f */
[----:B-1----:R-:W-:-:S03]  /*9d40*/  FMUL R3, R50, R154 ;  /* 0x0000009a32037220 */ /* 0x002fc60000400000 */
[----:B------:R0:W-:Y:S01]  /*9d50*/  @P0 STG.E desc[UR36][R6.64+0xa0], R9 ;  /* 0x0000a00906000986 */ /* 0x0001e2000c101924 */
[----:B------:R-:W-:Y:S02]  /*9d60*/  ISETP.GT.AND P0, PT, R0, 0x30, P2 ;  /* 0x000000300000780c */ /* 0x000fe40001704270 */
[----:B------:R-:W-:Y:S01]  /*9d70*/  F2FP.TF32.F32.PACK_B R3, R3 ;  /* 0x00000003ff03723e */ /* 0x000fe200024050ff */
[----:B0-----:R-:W-:Y:S02]  /*9d80*/  @P4 IMAD.MOV.U32 R6, RZ, RZ, R14 ;  /* 0x000000ffff064224 */ /* 0x001fe400078e000e */
        /* <DEDUP_REMOVED lines=69> */
[----:B------:R-:W-:Y:S01]  /*a1e0*/  @P3 STG.E desc[UR36][R4.64+0x144], R65 ;  /* 0x0001444104003986 */ /* 0x000fe2000c101924 */
[----:B------:R-:W-:-:S03]  /*a1f0*/  ISETP.GT.AND P3, PT, R0, 0x59, P1 ;  /* 0x000000590000780c */ /* 0x000fc60000f64270 */
[----:B------:R1:W-:Y:S01]  /*a200*/  @P5 STG.E desc[UR36][R4.64+0x140], R9 ;  /* 0x0001400904005986 */ /* 0x0003e2000c101924 */
[----:B------:R-:W-:Y:S01]  /*a210*/  ISETP.GT.AND P5, PT, R0, 0x58, P1 ;  /* 0x000000580000780c */ /* 0x000fe20000fa4270 */
[----:B0-----:R-:W-:Y:S02]  /*a220*/  @P0 IMAD.MOV.U32 R6, RZ, RZ, R14 ;  /* 0x000000ffff060224 */ /* 0x001fe400078e000e */
[----:B------:R-:W-:-:S05]  /*a230*/  @P0 IMAD.MOV.U32 R7, RZ, RZ, R15 ;  /* 0x000000ffff070224 */ /* 0x000fca00078e000f */
[----:B------:R0:W-:Y:S01]  /*a240*/  @P0 STG.E desc[UR36][R6.64+0x140], R11 ;  /* 0x0001400b06000986 */ /* 0x0001e2000c101924 */
[----:B------:R-:W-:Y:S01]  /*a250*/  ISETP.GT.AND P0, PT, R0, 0x58, P2 ;  /* 0x000000580000780c */ /* 0x000fe20001704270 */
[----:B-1----:R-:W-:-:S05]  /*a260*/  FMUL R9, R70, R154 ;  /* 0x0000009a46097220 */ /* 0x002fca0000400000 */
        /* <DEDUP_REMOVED lines=50> */
[----:B------:R-:W-:-:S05]  /*a590*/  @P4 IMAD.MOV.U32 R7, RZ, RZ, R15 ;  /* 0x000000ffff074224 */ /* 0x000fca00078e000f */
[----:B------:R0:W-:Y:S01]  /*a5a0*/  @P4 STG.E desc[UR36][R6.64+0x1a4], R79 ;  /* 0x0001a44f06004986 */ /* 0x0001e2000c101924 */
[----:B------:R-:W-:-:S03]  /*a5b0*/  ISETP.GT.AND P4, PT, R0, 0x71, P2 ;  /* 0x000000710000780c */ /* 0x000fc60001784270 */
[----:B------:R-:W-:Y:S01]  /*a5c0*/  @P3 STG.E desc[UR36][R4.64+0x1c0], R13 ;  /* 0x0001c00d04003986 */ /* 0x000fe2000c101924 */
[C---:B------:R-:W-:Y:S02]  /*a5d0*/  ISETP.GT.AND P3, PT, R0.reuse, 0x78, P1 ;  /* 0x000000780000780c */ /* 0x040fe40000f64270 */
[C---:B------:R-:W-:Y:S01]  /*a5e0*/  ISETP.GT.AND P1, PT, R0.reuse, 0x79, P1 ;  /* 0x000000790000780c */ /* 0x040fe20000f24270 */
[----:B------:R-:W-:Y:S01]  /*a5f0*/  @P5 STG.E desc[UR36][R4.64+0x1c4], R81 ;  /* 0x0001c45104005986 */ /* 0x000fe2000c101924 */
[C---:B------:R-:W-:Y:S02]  /*a600*/  ISETP.GT.AND P5, PT, R0.reuse, 0x78, P2 ;  /* 0x000000780000780c */ /* 0x040fe400017a4270 */
[----:B------:R-:W-:Y:S01]  /*a610*/  ISETP.GT.AND P2, PT, R0, 0x79, P2 ;  /* 0x000000790000780c */ /* 0x000fe20001744270 */
[----:B0-----:R-:W-:Y:S02]  /*a620*/  @P0 IMAD.MOV.U32 R6, RZ, RZ, R14 ;  /* 0x000000ffff060224 */ /* 0x001fe400078e000e */
[----:B------:R-:W-:-:S05]  /*a630*/  @P0 IMAD.MOV.U32 R7, RZ, RZ, R15 ;  /* 0x000000ffff070224 */ /* 0x000fca00078e000f */
[----:B------:R0:W-:Y:S02]  /*a640*/  @P0 STG.E desc[UR36][R6.64+0x1c0], R3 ;  /* 0x0001c00306000986 */ /* 0x0001e4000c101924 */
[----:B0-----:R-:W-:Y:S02]  /*a650*/  @P4 IMAD.MOV.U32 R6, RZ, RZ, R14 ;  /* 0x000000ffff064224 */ /* 0x001fe400078e000e */
[----:B------:R-:W-:-:S05]  /*a660*/  @P4 IMAD.MOV.U32 R7, RZ, RZ, R15 ;  /* 0x000000ffff074224 */ /* 0x000fca00078e000f */
[----:B------:R-:W-:Y:S04]  /*a670*/  @P4 STG.E desc[UR36][R6.64+0x1c4], R83 ;  /* 0x0001c45306004986 */ /* 0x000fe8000c101924 */
[----:B------:R-:W-:Y:S04]  /*a680*/  @P3 STG.E desc[UR36][R4.64+0x1e0], R21 ;  /* 0x0001e01504003986 */ /* 0x000fe8000c101924 */
[----:B------:R0:W-:Y:S02]  /*a690*/  @P1 STG.E desc[UR36][R4.64+0x1e4], R85 ;  /* 0x0001e45504001986 */ /* 0x0001e4000c101924 */
[----:B0-----:R-:W-:-:S02]  /*a6a0*/  @P5 IMAD.MOV.U32 R4, RZ, RZ, R14 ;  /* 0x000000ffff045224 */ /* 0x001fc400078e000e */
[----:B------:R-:W-:-:S05]  /*a6b0*/  @P5 IMAD.MOV.U32 R5, RZ, RZ, R15 ;  /* 0x000000ffff055224 */ /* 0x000fca00078e000f */
[----:B------:R0:W-:Y:S04]  /*a6c0*/  @P5 STG.E desc[UR36][R4.64+0x1e0], R9 ;  /* 0x0001e00904005986 */ /* 0x0001e8000c101924 */
[----:B------:R0:W-:Y:S02]  /*a6d0*/  @P2 STG.E desc[UR36][R14.64+0x1e4], R87 ;  /* 0x0001e4570e002986 */ /* 0x0001e4000c101924 */
.L_x_280:
[----:B------:R-:W-:Y:S05]  /*a6e0*/  BSYNC B0 ;  /* 0x0000000000007941 */ /* 0x000fea0003800000 */
.L_x_28:
[----:B------:R-:W-:Y:S01]  /*a6f0*/  ULDC UR4, c[0x0][0xc] ;  /* 0x0000030000047ab9 */ /* 0x000fe20000000800 */
[----:B------:R-:W-:Y:S01]  /*a700*/  ULDC UR5, c[0x0][0x10] ;  /* 0x0000040000057ab9 */ /* 0x000fe20000000800 */
[----:B---3--:R-:W3:Y:S01]  /*a710*/  LDC R3, c[0x0][0x14] ;  /* 0x00000500ff037b82 */ /* 0x008ee20000000800 */
[----:B------:R-:W-:Y:S01]  /*a720*/  UIMAD.WIDE.U32 UR4, UR4, UR5, URZ ;  /* 0x00000005040472a5 */ /* 0x000fe2000f8e003f */
[----:B------:R-:W-:Y:S01]  /*a730*/  PRMT R0, RZ, 0x7610, R0 ;  /* 0x00007610ff007816 */ /* 0x000fe20000000000 */
[----:B------:R-:W-:Y:S02]  /*a740*/  IMAD.MOV.U32 R153, RZ, RZ, -0x1 ;  /* 0xffffffffff997424 */ /* 0x000fe400078e00ff */
[----:B------:R-:W-:Y:S02]  /*a750*/  IMAD.MOV.U32 R23, RZ, RZ, -0x1 ;  /* 0xffffffffff177424 */ /* 0x000fe400078e00ff */
[----:B---3--:R-:W-:-:S04]  /*a760*/  IMAD.WIDE.U32 R16, R3, UR4, R16 ;  /* 0x0000000403107c25 */ /* 0x008fc8000f8e0010 */
[----:B------:R-:W-:Y:S01]  /*a770*/  IMAD R3, R3, UR5, RZ ;  /* 0x0000000503037c24 */ /* 0x000fe2000f8e02ff */
[----:B------:R-:W-:Y:S02]  /*a780*/  ULDC.64 UR4, c[0x0][0x650] ;  /* 0x0001940000047ab9 */ /* 0x000fe40000000a00 */
[----:B------:R-:W-:Y:S01]  /*a790*/  ISETP.GE.U32.AND P0, PT, R16, UR4, PT ;  /* 0x0000000410007c0c */ /* 0x000fe2000bf06070 */
[----:B------:R-:W-:-:S05]  /*a7a0*/  IMAD.IADD R17, R17, 0x1, R3 ;  /* 0x0000000111117824 */ /* 0x000fca00078e0203 */
[----:B------:R-:W-:-:S13]  /*a7b0*/  ISETP.GE.U32.AND.EX P0, PT, R17, UR5, PT, P0 ;  /* 0x0000000511007c0c */ /* 0x000fda000bf06100 */
[----:B------:R-:W-:Y:S05]  /*a7c0*/  @P0 BRA `(.L_x_281) ;  /* 0x0000000400640947 */ /* 0x000fea0003800000 */
[----:B------:R-:W3:Y:S01]  /*a7d0*/  S2R R12, SR_CTAID.X ;  /* 0x00000000000c7919 */ /* 0x000ee20000002500 */
[----:B0-2---:R-:W0:Y:S01]  /*a7e0*/  LDC.64 R10, c[0x0][0x628] ;  /* 0x00018a00ff0a7b82 */ /* 0x005e220000000a00 */
[----:B------:R-:W-:Y:S01]  /*a7f0*/  ULDC UR4, c[0x0][0x150] ;  /* 0x0000540000047ab9 */ /* 0x000fe20000000800 */
[----:B------:R-:W-:Y:S01]  /*a800*/  IMAD.MOV.U32 R8, RZ, RZ, R16 ;  /* 0x000000ffff087224 */ /* 0x000fe200078e0010 */
[----:B------:R-:W2:Y:S01]  /*a810*/  S2R R24, SR_CTAID.Y ;  /* 0x0000000000187919 */ /* 0x000ea20000002600 */
[----:B------:R-:W-:-:S04]  /*a820*/  IMAD.MOV.U32 R9, RZ, RZ, R17 ;  /* 0x000000ffff097224 */ /* 0x000fc800078e0011 */
[----:B------:R-:W1:Y:S08]  /*a830*/  LDC R21, c[0x0][0x144] ;  /* 0x00005100ff157b82 */ /* 0x000e700000000800 */
[----:B------:R-:W1:Y:S08]  /*a840*/  LDC R0, c[0x0][0x630] ;  /* 0x00018c00ff007b82 */ /* 0x000e700000000800 */
[----:B------:R-:W1:Y:S01]  /*a850*/  LDC.64 R14, c[0x0][0x620] ;  /* 0x00018800ff0e7b82 */ /* 0x000e620000000a00 */
[----:B0-----:R-:W-:-:S04]  /*a860*/  ISETP.NE.U32.AND P0, PT, R10, RZ, PT ;  /* 0x000000ff0a00720c */ /* 0x001fc80003f05070 */
[----:B------:R-:W-:Y:S02]  /*a870*/  ISETP.NE.AND.EX P0, PT, R11, RZ, PT, P0 ;  /* 0x000000ff0b00720c */ /* 0x000fe40003f05300 */
[----:B---3--:R-:W-:-:S05]  /*a880*/  I2FP.F32.U32 R3, R12 ;  /* 0x0000000c00037245 */ /* 0x008fca0000201000 */
[----:B------:R-:W-:-:S04]  /*a890*/  FMUL R3, R3, UR4 ;  /* 0x0000000403037c20 */ /* 0x000fc80008400000 */
[----:B------:R0:W3:Y:S02]  /*a8a0*/  F2I.U32.TRUNC.NTZ R20, R3 ;  /* 0x0000000300147305 */ /* 0x0000e4000020f000 */
[----:B--2---:R-:W-:Y:S05]  /*a8b0*/  @!P0 BRA `(.L_x_282) ;  /* 0x0000000000288947 */ /* 0x004fea0003800000 */
[----:B0-----:R-:W0:Y:S02]  /*a8c0*/  LDC R3, c[0x0][0x634] ;  /* 0x00018d00ff037b82 */ /* 0x001e240000000800 */
        /* <DEDUP_REMOVED lines=9> */
.L_x_282:
[----:B------:R-:W2:Y:S01]  /*a960*/  LDC.64 R28, c[0x0][0x640] ;  /* 0x00019000ff1c7b82 */ /* 0x000ea20000000a00 */
[-CC-:B-1----:R-:W-:Y:S01]  /*a970*/  SHF.R.U64 R23, R8, R0.reuse, R9.reuse ;  /* 0x0000000008177219 */ /* 0x182fe20000001209 */
[----:B---3--:R-:W-:Y:S01]  /*a980*/  IMAD.MOV R20, RZ, RZ, -R20 ;  /* 0x000000ffff147224 */ /* 0x008fe200078e0a14 */
[----:B------:R-:W-:Y:S01]  /*a990*/  SHF.R.U32.HI R0, RZ, R0, R9 ;  /* 0x00000000ff007219 */ /* 0x000fe20000011609 */
[----:B------:R-:W-:Y:S01]  /*a9a0*/  ULDC UR4, c[0x0][0x154] ;  /* 0x0000550000047ab9 */ /* 0x000fe20000000800 */
[----:B0-----:R-:W-:Y:S01]  /*a9b0*/  IADD3 R3, P0, RZ, -R23, RZ ;  /* 0x80000017ff037210 */ /* 0x001fe20007f1e0ff */
[----:B------:R-:W-:Y:S02]  /*a9c0*/  IMAD R21, R21, R20, R12 ;  /* 0x0000001415157224 */ /* 0x000fe400078e020c */
[----:B------:R-:W0:Y:S01]  /*a9d0*/  LDC R6, c[0x0][0x618] ;  /* 0x00018600ff067b82 */ /* 0x000e220000000800 */
[----:B------:R-:W-:Y:S02]  /*a9e0*/  IMAD.MOV.U32 R7, RZ, RZ, 0x1 ;  /* 0x00000001ff077424 */ /* 0x000fe400078e00ff */
[----:B------:R-:W-:-:S04]  /*a9f0*/  IMAD.X R5, RZ, RZ, ~R0, P0 ;  /* 0x000000ffff057224 */ /* 0x000fc800000e0e00 */
[-C--:B------:R-:W-:Y:S01]  /*aa00*/  IMAD R0, R5, R14.reuse, RZ ;  /* 0x0000000e05007224 */ /* 0x080fe200078e02ff */
[----:B------:R-:W1:Y:S01]  /*aa10*/  LDC R8, c[0x0][0x608] ;  /* 0x00018200ff087b82 */ /* 0x000e620000000800 */
[----:B------:R-:W-:-:S04]  /*aa20*/  IMAD.WIDE.U32 R4, R3, R14, R16 ;  /* 0x0000000e03047225 */ /* 0x000fc800078e0010 */
[----:B------:R-:W-:Y:S01]  /*aa30*/  IMAD R3, R3, R15, R0 ;  /* 0x0000000f03037224 */ /* 0x000fe200078e0200 */
[----:B------:R-:W-:Y:S02]  /*aa40*/  I2FP.F32.U32 R0, R24 ;  /* 0x0000001800007245 */ /* 0x000fe40000201000 */
[----:B------:R-:W3:Y:S01]  /*aa50*/  LDC R26, c[0x0][0x658] ;  /* 0x00019600ff1a7b82 */ /* 0x000ee20000000800 */
[----:B------:R-:W-:Y:S01]  /*aa60*/  IMAD.IADD R3, R5, 0x1, R3 ;  /* 0x0000000105037824 */ /* 0x000fe200078e0203 */
[----:B--2---:R-:W-:Y:S01]  /*aa70*/  ISETP.NE.U32.AND P0, PT, R28, RZ, PT ;  /* 0x000000ff1c00720c */ /* 0x004fe20003f05070 */
[----:B------:R-:W-:Y:S01]  /*aa80*/  FMUL R0, R0, UR4 ;  /* 0x0000000400007c20 */ /* 0x000fe20008400000 */
[----:B------:R-:W-:Y:S02]  /*aa90*/  IMAD.MOV.U32 R5, RZ, RZ, -0x1 ;  /* 0xffffffffff057424 */ /* 0x000fe400078e00ff */
[----:B------:R-:W-:Y:S01]  /*aaa0*/  ISETP.NE.AND.EX P0, PT, R29, RZ, PT, P0 ;  /* 0x000000ff1d00720c */ /* 0x000fe20003f05300 */
[----:B------:R2:W2:Y:S01]  /*aab0*/  F2I.U32.TRUNC.NTZ R13, R0 ;  /* 0x00000000000d7305 */ /* 0x0004a2000020f000 */
[----:B------:R-:W2:Y:S01]  /*aac0*/  LDC R15, c[0x0][0x148] ;  /* 0x00005200ff0f7b82 */ /* 0x000ea20000000800 */
[----:B0-----:R-:W-:-:S02]  /*aad0*/  SHF.R.U64 R12, R4, R6, R3 ;  /* 0x00000006040c7219 */ /* 0x001fc40000001203 */
[----:B------:R-:W-:-:S05]  /*aae0*/  SHF.R.U32.HI R3, RZ, R6, R3 ;  /* 0x00000006ff037219 */ /* 0x000fca0000011603 */
[----:B------:R-:W0:Y:S01]  /*aaf0*/  LDC R20, c[0x0][0x600] ;  /* 0x00018000ff147b82 */ /* 0x000e220000000800 */
[-CC-:B-1----:R-:W-:Y:S02]  /*ab00*/  SHF.R.U64 R10, R12, R8.reuse, R3.reuse ;  /* 0x000000080c0a7219 */ /* 0x182fe40000001203 */
[----:B------:R-:W-:-:S05]  /*ab10*/  SHF.R.U32.HI R3, RZ, R8, R3 ;  /* 0x00000008ff037219 */ /* 0x000fca0000011603 */
[----:B------:R-:W1:Y:S01]  /*ab20*/  LDC R27, c[0x0][0x648] ;  /* 0x00019200ff1b7b82 */ /* 0x000e620000000800 */
[-C--:B---3--:R-:W-:Y:S02]  /*ab30*/  SHF.L.U32 R4, R5, R26.reuse, RZ ;  /* 0x0000001a05047219 */ /* 0x088fe400000006ff */
[--C-:B------:R-:W-:Y:S02]  /*ab40*/  SHF.R.U64 R14, R10, R26, R3.reuse ;  /* 0x0000001a0a0e7219 */ /* 0x100fe40000001203 */
[----:B------:R-:W-:Y:S02]  /*ab50*/  LOP3.LUT R25, RZ, R4, RZ, 0x33, !PT ;  /* 0x00000004ff197212 */ /* 0x000fe400078e33ff */
[-C--:B------:R-:W-:Y:S01]  /*ab60*/  SHF.R.U32.HI R5, RZ, R26.reuse, R3 ;  /* 0x0000001aff057219 */ /* 0x080fe20000011603 */
[----:B------:R-:W3:Y:S01]  /*ab70*/  LDC R30, c[0x0][0x638] ;  /* 0x00018e00ff1e7b82 */ /* 0x000ee20000000800 */
[----:B------:R-:W-:Y:S01]  /*ab80*/  SHF.L.U32 R152, R7, R26, RZ ;  /* 0x0000001a07987219 */ /* 0x000fe200000006ff */
[----:B------:R-:W-:-:S06]  /*ab90*/  IMAD.MOV.U32 R4, RZ, RZ, R14 ;  /* 0x000000ffff047224 */ /* 0x000fcc00078e000e */
[----:B------:R-:W0:Y:S01]  /*aba0*/  LDC R31, c[0x0][0x610] ;  /* 0x00018400ff1f7b82 */ /* 0x000e220000000800 */
[----:B------:R-:W-:Y:S05]  /*abb0*/  @!P0 BRA `(.L_x_283) ;  /* 0x0000000000288947 */ /* 0x000fea0003800000 */
[----:B------:R-:W4:Y:S02]  /*abc0*/  LDC R3, c[0x0][0x64c] ;  /* 0x00019300ff037b82 */ /* 0x000f240000000800 */
[----:B----4-:R-:W-:-:S05]  /*abd0*/  IADD3 R3, P0, R14, R3, RZ ;  /* 0x000000030e037210 */ /* 0x010fca0007f1e0ff */
        /* <DEDUP_REMOVED lines=8> */
.L_x_283:
[----:B------:R-:W-:Y:S01]  /*ac60*/  ISETP.NE.AND P0, PT, R2, 0x1, PT ;  /* 0x000000010200780c */ /* 0x000fe20003f05270 */
[----:B0-----:R-:W-:Y:S01]  /*ac70*/  VIADD R7, R20, 0xffffffff ;  /* 0xffffffff14077836 */ /* 0x001fe20000000000 */
[----:B-12---:R-:W-:Y:S01]  /*ac80*/  SHF.R.U64 R0, R4, R27, R5 ;  /* 0x0000001b04007219 */ /* 0x006fe20000001205 */
[----:B------:R-:W-:Y:S01]  /*ac90*/  IMAD.MOV R13, RZ, RZ, -R13 ;  /* 0x000000ffff0d7224 */ /* 0x000fe200078e0a0d */
[----:B------:R-:W-:Y:S01]  /*aca0*/  LOP3.LUT R5, R10, R25, RZ, 0xc0, !PT ;  /* 0x000000190a057212 */ /* 0x000fe200078ec0ff */
[----:B------:R-:W-:Y:S02]  /*acb0*/  IMAD.MOV.U32 R4, RZ, RZ, 0x1 ;  /* 0x00000001ff047424 */ /* 0x000fe400078e00ff */
[----:B------:R-:W-:Y:S02]  /*acc0*/  IMAD.MOV R3, RZ, RZ, -R0 ;  /* 0x000000ffff037224 */ /* 0x000fe400078e0a00 */
[----:B------:R-:W-:Y:S01]  /*acd0*/  IMAD R152, R152, R0, R5 ;  /* 0x0000000098987224 */ /* 0x000fe200078e0205 */
[----:B------:R-:W-:Y:S01]  /*ace0*/  LOP3.LUT R5, R12, R7, RZ, 0xc0, !PT ;  /* 0x000000070c057212 */ /* 0x000fe200078ec0ff */
[----:B---3--:R-:W-:-:S02]  /*acf0*/  IMAD R0, R3, R30, R14 ;  /* 0x0000001e03007224 */ /* 0x008fc400078e020e */
[----:B------:R-:W-:Y:S02]  /*ad00*/  @P0 IMAD R21, R15, R13, R24 ;  /* 0x0000000d0f150224 */ /* 0x000fe400078e0218 */
[----:B------:R-:W-:Y:S01]  /*ad10*/  IMAD R3, R0, R20, R5 ;  /* 0x0000001400037224 */ /* 0x000fe200078e0205 */
[----:B------:R-:W-:Y:S01]  /*ad20*/  PRMT R0, R4, 0x7610, R0 ;  /* 0x0000761004007816 */ /* 0x000fe20000000000 */
[----:B------:R-:W-:-:S05]  /*ad30*/  IMAD R152, R152, R31, R21 ;  /* 0x0000001f98987224 */ /* 0x000fca00078e0215 */
[----:B------:R-:W-:Y:S02]  /*ad40*/  SEL R153, R3, R152, !P0 ;  /* 0x0000009803997207 */ /* 0x000fe40004000000 */
[----:B------:R-:W-:-:S07]  /*ad50*/  SEL R152, R152, R3, !P0 ;  /* 0x0000000398987207 */ /* 0x000fce0004000000 */
.L_x_281:
[----:B------:R-:W-:-:S13]  /*ad60*/  LOP3.LUT P0, RZ, R0, 0xff, RZ, 0xc0, !PT ;  /* 0x000000ff00ff7812 */ /* 0x000fda000780c0ff */
[----:B------:R-:W-:Y:S05]  /*ad70*/  @P0 BRA `(.L_x_284) ;  /* 0xffffff60005c0947 */ /* 0x000fea000383ffff */
[----:B------:R-:W-:Y:S05]  /*ad80*/  EXIT ;  /* 0x000000000000794d */ /* 0x000fea0003800000 */
.L_x_3:
[----:B0-----:R-:W-:Y:S01]  /*ad90*/  ULDC.64 UR4, c[0x0][0x650] ;  /* 0x0001940000047ab9 */ /* 0x001fe20000000a00 */
        /* <DEDUP_REMOVED lines=25> */
.L_x_286:
[--C-:B------:R-:W-:Y:S01]  /*af30*/  SHF.R.U64 R12, R10, R14, R11.reuse ;  /* 0x0000000e0a0c7219 */ /* 0x100fe2000000120b */
[----:B------:R-:W0:Y:S01]  /*af40*/  LDC R22, c[0x0][0x618] ;  /* 0x00018600ff167b82 */ /* 0x000e220000000800 */
[----:B------:R-:W-:Y:S01]  /*af50*/  I2FP.F32.U32 R6, R4 ;  /* 0x0000000400067245 */ /* 0x000fe20000201000 */
[----:B------:R-:W-:Y:S01]  /*af60*/  ULDC UR4, c[0x0][0x150] ;  /* 0x0000540000047ab9 */ /* 0x000fe20000000800 */
[----:B------:R-:W-:Y:S02]  /*af70*/  SHF.R.U32.HI R5, RZ, R14, R11 ;  /* 0x0000000eff057219 */ /* 0x000fe4000001160b */
[----:B------:R-:W-:Y:S01]  /*af80*/  IADD3 R9, P0, RZ, -R12, RZ ;  /* 0x8000000cff097210 */ /* 0x000fe20007f1e0ff */
[----:B------:R-:W-:Y:S01]  /*af90*/  FMUL R11, R6, UR4 ;  /* 0x00000004060b7c20 */ /* 0x000fe20008400000 */
[----:B------:R-:W-:Y:S01]  /*afa0*/  ULDC UR4, c[0x0][0x154] ;  /* 0x0000550000047ab9 */ /* 0x000fe20000000800 */
[----:B------:R-:W1:Y:S02]  /*afb0*/  LDC.64 R24, c[0x0][0x640] ;  /* 0x00019000ff187b82 */ /* 0x000e640000000a00 */
[----:B------:R-:W-:-:S02]  /*afc0*/  IMAD.X R5, RZ, RZ, ~R5, P0 ;  /* 0x000000ffff057224 */ /* 0x000fc400000e0e05 */
[----:B------:R-:W2:Y:S01]  /*afd0*/  F2I.U32.TRUNC.NTZ R11, R11 ;  /* 0x0000000b000b7305 */ /* 0x000ea2000020f000 */
[----:B------:R-:W-:-:S03]  /*afe0*/  IMAD.WIDE.U32 R6, R9, R20, R16 ;  /* 0x0000001409067225 */ /* 0x000fc600078e0010 */
[----:B------:R-:W3:Y:S01]  /*aff0*/  LDC R13, c[0x0][0x144] ;  /* 0x00005100ff0d7b82 */ /* 0x000ee20000000800 */
[----:B------:R-:W-:-:S04]  /*b000*/  IMAD R8, R5, R20, RZ ;  /* 0x0000001405087224 */ /* 0x000fc800078e02ff */
[----:B------:R-:W-:Y:S02]  /*b010*/  IMAD R5, R9, R21, R8 ;  /* 0x0000001509057224 */ /* 0x000fe400078e0208 */
[----:B------:R-:W-:Y:S01]  /*b020*/  IMAD.MOV.U32 R8, RZ, RZ, -0x1 ;  /* 0xffffffffff087424 */ /* 0x000fe200078e00ff */
[----:B------:R-:W4:Y:S01]  /*b030*/  LDC R14, c[0x0][0x608] ;  /* 0x00018200ff0e7b82 */ /* 0x000f220000000800 */
[----:B------:R-:W-:Y:S01]  /*b040*/  IMAD.IADD R5, R7, 0x1, R5 ;  /* 0x0000000107057824 */ /* 0x000fe200078e0205 */
[----:B------:R-:W-:-:S04]  /*b050*/  I2FP.F32.U32 R7, R3 ;  /* 0x0000000300077245 */ /* 0x000fc80000201000 */
[-C--:B0-----:R-:W-:Y:S01]  /*b060*/  SHF.R.U64 R10, R6, R22.reuse, R5 ;  /* 0x00000016060a7219 */ /* 0x081fe20000001205 */
[----:B--2---:R-:W-:Y:S01]  /*b070*/  IMAD.MOV R6, RZ, RZ, -R11 ;  /* 0x000000ffff067224 */ /* 0x004fe200078e0a0b */
[----:B------:R-:W0:Y:S01]  /*b080*/  LDC R9, c[0x0][0x658] ;  /* 0x00019600ff097b82 */ /* 0x000e220000000800 */
[----:B-1----:R-:W-:Y:S01]  /*b090*/  ISETP.NE.U32.AND P0, PT, R24, RZ, PT ;  /* 0x000000ff1800720c */ /* 0x002fe20003f05070 */
[----:B------:R-:W-:Y:S01]  /*b0a0*/  FMUL R7, R7, UR4 ;  /* 0x0000000407077c20 */ /* 0x000fe20008400000 */
[----:B------:R-:W-:Y:S02]  /*b0b0*/  SHF.R.U32.HI R5, RZ, R22, R5 ;  /* 0x00000016ff057219 */ /* 0x000fe40000011605 */
[----:B------:R-:W-:-:S03]  /*b0c0*/  ISETP.NE.AND.EX P0, PT, R25, RZ, PT, P0 ;  /* 0x000000ff1900720c */ /* 0x000fc60003f05300 */
[----:B------:R-:W1:Y:S01]  /*b0d0*/  LDC R20, c[0x0][0x148] ;  /* 0x00005200ff147b82 */ /* 0x000e620000000800 */
[----:B---3--:R-:W-:Y:S02]  /*b0e0*/  IMAD R23, R13, R6, R4 ;  /* 0x000000060d177224 */ /* 0x008fe400078e0204 */
[----:B------:R-:W-:-:S05]  /*b0f0*/  IMAD.MOV.U32 R6, RZ, RZ, 0x1 ;  /* 0x00000001ff067424 */ /* 0x000fca00078e00ff */
[----:B------:R-:W2:Y:S01]  /*b100*/  LDC R21, c[0x0][0x600] ;  /* 0x00018000ff157b82 */ /* 0x000ea20000000800 */
[-CC-:B----4-:R-:W-:Y:S02]  /*b110*/  SHF.R.U64 R13, R10, R14.reuse, R5.reuse ;  /* 0x0000000e0a0d7219 */ /* 0x190fe40000001205 */
[----:B------:R-:W-:Y:S02]  /*b120*/  SHF.R.U32.HI R4, RZ, R14, R5 ;  /* 0x0000000eff047219 */ /* 0x000fe40000011605 */
[----:B------:R3:W4:Y:S03]  /*b130*/  F2I.U32.TRUNC.NTZ R14, R7 ;  /* 0x00000007000e7305 */ /* 0x000726000020f000 */
[----:B------:R-:W1:Y:S01]  /*b140*/  LDC R26, c[0x0][0x648] ;  /* 0x00019200ff1a7b82 */ /* 0x000e620000000800 */
[-C--:B0-----:R-:W-:Y:S02]  /*b150*/  SHF.R.U64 R15, R13, R9.reuse, R4 ;  /* 0x000000090d0f7219 */ /* 0x081fe40000001204 */
[----:B------:R-:W-:-:S02]  /*b160*/  SHF.L.U32 R8, R8, R9, RZ ;  /* 0x0000000908087219 */ /* 0x000fc400000006ff */
[-C--:B------:R-:W-:Y:S01]  /*b170*/  SHF.R.U32.HI R5, RZ, R9.reuse, R4 ;  /* 0x00000009ff057219 */ /* 0x080fe20000011604 */
[----:B------:R-:W-:Y:S01]  /*b180*/  IMAD.MOV.U32 R4, RZ, RZ, R15 ;  /* 0x000000ffff047224 */ /* 0x000fe200078e000f */
[----:B------:R-:W-:Y:S01]  /*b190*/  SHF.L.U32 R22, R6, R9, RZ ;  /* 0x0000000906167219 */ /* 0x000fe200000006ff */
[----:B------:R-:W0:Y:S01]  /*b1a0*/  LDC R27, c[0x0][0x638] ;  /* 0x00018e00ff1b7b82 */ /* 0x000e220000000800 */
[----:B------:R-:W-:-:S07]  /*b1b0*/  LOP3.LUT R28, RZ, R8, RZ, 0x33, !PT ;  /* 0x00000008ff1c7212 */ /* 0x000fce00078e33ff */
        /* <DEDUP_REMOVED lines=12> */
.L_x_287:
[----:B------:R-:W-:Y:S01]  /*b280*/  ISETP.NE.AND P0, PT, R2, 0x1, PT ;  /* 0x000000010200780c */ /* 0x000fe20003f05270 */
[----:B--2---:R-:W-:Y:S01]  /*b290*/  VIADD R7, R21, 0xffffffff ;  /* 0xffffffff15077836 */ /* 0x004fe20000000000 */
[----:B-1----:R-:W-:Y:S01]  /*b2a0*/  SHF.R.U64 R5, R4, R26, R5 ;  /* 0x0000001a04057219 */ /* 0x002fe20000001205 */
[----:B------:R-:W-:Y:S01]  /*b2b0*/  IMAD.MOV R14, RZ, RZ, -R14 ;  /* 0x000000ffff0e7224 */ /* 0x000fe200078e0a0e */
[----:B------:R-:W-:Y:S01]  /*b2c0*/  LOP3.LUT R4, R13, R28, RZ, 0xc0, !PT ;  /* 0x0000001c0d047212 */ /* 0x000fe200078ec0ff */
[----:B------:R-:W-:Y:S01]  /*b2d0*/  IMAD.MOV.U32 R8, RZ, RZ, R12 ;  /* 0x000000ffff087224 */ /* 0x000fe200078e000c */
[----:B------:R-:W-:Y:S01]  /*b2e0*/  LOP3.LUT R10, R10, R7, RZ, 0xc0, !PT ;  /* 0x000000070a0a7212 */ /* 0x000fe200078ec0ff */
[----:B------:R-:W-:Y:S02]  /*b2f0*/  IMAD.MOV R6, RZ, RZ, -R5 ;  /* 0x000000ffff067224 */ /* 0x000fe400078e0a05 */
[----:B------:R-:W-:-:S04]  /*b300*/  IMAD R4, R22, R5, R4 ;  /* 0x0000000516047224 */ /* 0x000fc800078e0204 */
[----:B------:R-:W-:Y:S02]  /*b310*/  @P0 IMAD R23, R20, R14, R3 ;  /* 0x0000000e14170224 */ /* 0x000fe400078e0203 */
[----:B0-----:R-:W-:Y:S02]  /*b320*/  IMAD R3, R6, R27, R15 ;  /* 0x0000001b06037224 */ /* 0x001fe400078e020f */
[----:B------:R-:W-:Y:S02]  /*b330*/  IMAD R7, R4, R29, R23 ;  /* 0x0000001d04077224 */ /* 0x000fe400078e0217 */
[----:B------:R-:W-:Y:S02]  /*b340*/  IMAD R4, R3, R21, R10 ;  /* 0x0000001503047224 */ /* 0x000fe400078e020a */
[----:B------:R-:W-:-:S03]  /*b350*/  IMAD.MOV.U32 R6, RZ, RZ, 0x1 ;  /* 0x00000001ff067424 */ /* 0x000fc600078e00ff */
[----:B------:R-:W-:Y:S02]  /*b360*/  SEL R9, R4, R7, !P0 ;  /* 0x0000000704097207 */ /* 0x000fe40004000000 */
[----:B------:R-:W-:-:S07]  /*b370*/  SEL R7, R7, R4, !P0 ;  /* 0x0000000407077207 */ /* 0x000fce0004000000 */
.L_x_285:
[----:B------:R-:W-:-:S08]  /*b380*/  NOP ;  /* 0x0000000000007918 */ /* 0x000fd00000000000 */
[----:B------:R-:W0:-:S00]  /*b390*/  USETMAXREG.DEALLOC.CTAPOOL 0x28 ;  /* 0x00000028000079c8 */ /* 0x000e0000080e0500 */
[----:B0-----:R-:W-:-:S13]  /*b3a0*/  ISETP.NE.AND P0, PT, R0, RZ, PT ;  /* 0x000000ff0000720c */ /* 0x001fda0003f05270 */
[----:B------:R-:W-:Y:S05]  /*b3b0*/  @P0 EXIT ;  /* 0x000000000000094d */ /* 0x000fea0003800000 */
[----:B------:R-:W-:Y:S01]  /*b3c0*/  LOP3.LUT P0, RZ, R6, 0xff, RZ, 0xc0, !PT ;  /* 0x000000ff06ff7812 */ /* 0x000fe2000780c0ff */
[----:B------:R-:W-:Y:S02]  /*b3d0*/  IMAD.MOV.U32 R3, RZ, RZ, 0x1 ;  /* 0x00000001ff037424 */ /* 0x000fe400078e00ff */
[----:B------:R-:W-:-:S10]  /*b3e0*/  IMAD.MOV.U32 R0, RZ, RZ, RZ ;  /* 0x000000ffff007224 */ /* 0x000fd400078e00ff */
[----:B------:R-:W-:Y:S05]  /*b3f0*/  @!P0 BRA `(.L_x_288) ;  /* 0x0000000c00648947 */ /* 0x000fea0003800000 */
[----:B------:R-:W0:Y:S01]  /*b400*/  LDC R0, c[0x0][0x28c] ;  /* 0x0000a300ff007b82 */ /* 0x000e220000000800 */
[----:B------:R-:W-:Y:S01]  /*b410*/  ULDC UR5, c[0x0][0x658] ;  /* 0x0001960000057ab9 */ /* 0x000fe20000000800 */
[----:B------:R-:W-:Y:S01]  /*b420*/  UMOV UR7, 0xffffffff ;  /* 0xffffffff00077882 */ /* 0x000fe20000000000 */
[----:B------:R-:W-:Y:S01]  /*b430*/  ULDC UR6, c[0x0][0xc] ;  /* 0x0000030000067ab9 */ /* 0x000fe20000000800 */
[----:B------:R-:W-:Y:S01]  /*b440*/  USHF.L.U32 UR9, UR7, UR5, URZ ;  /* 0x0000000507097299 */ /* 0x000fe2000800063f */
[C---:B------:R-:W-:Y:S01]  /*b450*/  LOP3.LUT P2, RZ, R18.reuse, 0x7f, RZ, 0xc0, !PT ;  /* 0x0000007f12ff7812 */ /* 0x040fe2000784c0ff */
[----:B------:R-:W-:Y:S01]  /*b460*/  UMOV UR8, 0x1 ;  /* 0x0000000100087882 */ /* 0x000fe20000000000 */
[----:B------:R-:W-:Y:S01]  /*b470*/  ULDC UR7, c[0x0][0x10] ;  /* 0x0000040000077ab9 */ /* 0x000fe20000000800 */
[----:B------:R-:W-:Y:S01]  /*b480*/  LOP3.LUT P0, RZ, R18, 0x1f, RZ, 0xc0, !PT ;  /* 0x0000001f12ff7812 */ /* 0x000fe2000780c0ff */
[----:B------:R-:W-:Y:S01]  /*b490*/  UIMAD.WIDE.U32 UR6, UR6, UR7, URZ ;  /* 0x00000007060672a5 */ /* 0x000fe2000f8e003f */
[----:B------:R-:W-:Y:S01]  /*b4a0*/  BSSY B0, `(.L_x_288) ;  /* 0x00000ce000007945 */ /* 0x000fe20003800000 */
[----:B------:R-:W-:Y:S01]  /*b4b0*/  USHF.L.U32 UR5, UR8, UR5, URZ ;  /* 0x0000000508057299 */ /* 0x000fe2000800063f */
[----:B------:R-:W-:Y:S01]  /*b4c0*/  IMAD.MOV.U32 R11, RZ, RZ, 0x1 ;  /* 0x00000001ff0b7424 */ /* 0x000fe200078e00ff */
[----:B------:R-:W-:Y:S01]  /*b4d0*/  LOP3.LUT R18, R19, 0x2, RZ, 0xfc, !PT ;  /* 0x0000000213127812 */ /* 0x000fe200078efcff */
[----:B------:R-:W-:Y:S01]  /*b4e0*/  ULDC UR8, c[0x0][0x14] ;  /* 0x0000050000087ab9 */ /* 0x000fe20000000800 */
[----:B------:R-:W-:Y:S01]  /*b4f0*/  PLOP3.LUT P0, PT, P0, P2, PT, 0x8a, 0x0 ;  /* 0x000000000000781c */ /* 0x000fe20000705172 */
[----:B------:R-:W-:-:S02]  /*b500*/  UIMAD.WIDE.U32 UR30, UR6, UR8, URZ ;  /* 0x00000008061e72a5 */ /* 0x000fc4000f8e003f */
[----:B------:R-:W-:Y:S01]  /*b510*/  UIMAD UR7, UR7, UR8, URZ ;  /* 0x00000008070772a4 */ /* 0x000fe2000f8e023f */
[----:B------:R-:W-:Y:S01]  /*b520*/  ULDC UR4, c[0x0][0x600] ;  /* 0x0001800000047ab9 */ /* 0x000fe20000000800 */
[----:B------:R-:W-:Y:S02]  /*b530*/  ULOP3.LUT UR6, URZ, UR9, URZ, 0x33, !UPT ;  /* 0x000000093f067292 */ /* 0x000fe4000f8e333f */
[----:B------:R-:W-:Y:S01]  /*b540*/  UIADD3 UR4, UR4, -0x1, URZ ;  /* 0xffffffff04047890 */ /* 0x000fe2000fffe03f */
[----:B0-----:R-:W-:Y:S01]  /*b550*/  VIADD R0, R0, 0x3f ;  /* 0x0000003f00007836 */ /* 0x001fe20000000000 */
[----:B------:R-:W-:Y:S01]  /*b560*/  UIADD3 UR7, UR31, UR7, URZ ;  /* 0x000000071f077290 */ /* 0x000fe2000fffe03f */
[----:B------:R-:W-:-:S03]  /*b570*/  ULDC.64 UR38, c[0x0][0x198] ;  /* 0x0000660000267ab9 */ /* 0x000fc60000000a00 */
[----:B------:R-:W-:-:S04]  /*b580*/  SHF.R.S32.HI R3, RZ, 0x1f, R0 ;  /* 0x0000001fff037819 */ /* 0x000fc80000011400 */
[----:B------:R-:W-:Y:S01]  /*b590*/  LEA.HI R3, R3, R0, RZ, 0x6 ;  /* 0x0000000003037211 */ /* 0x000fe200078f30ff */
[----:B------:R-:W-:-:S03]  /*b5a0*/  IMAD.MOV.U32 R0, RZ, RZ, RZ ;  /* 0x000000ffff007224 */ /* 0x000fc600078e00ff */
[----:B------:R-:W-:Y:S01]  /*b5b0*/  SHF.R.S32.HI R13, RZ, 0x6, R3 ;  /* 0x00000006ff0d7819 */ /* 0x000fe20000011403 */
[----:B------:R-:W-:-:S04]  /*b5c0*/  IMAD.MOV.U32 R3, RZ, RZ, 0x1 ;  /* 0x00000001ff037424 */ /* 0x000fc800078e00ff */
[----:B------:R-:W-:-:S07]  /*b5d0*/  VIADD R10, R13, 0x1 ;  /* 0x000000010d0a7836 */ /* 0x000fce0000000000 */
.L_x_300:
[----:B------:R-:W-:-:S03]  /*b5e0*/  UMOV UR8, 0xffffffff ;  /* 0xffffffff00087882 */ /* 0x000fc60000000000 */
[----:B------:R-:W-:Y:S05]  /*b5f0*/  BRA.DIV UR8, `(.L_x_289) ;  /* 0x0000000e08887947 */ /* 0x000fea000b800000 */
[----:B------:R-:W-:-:S13]  /*b600*/  ELECT P6, URZ, PT ;  /* 0x00000000003f782f */ /* 0x000fda00038c0000 */
.L_x_309:
[----:B------:R-:W0:Y:S01]  /*b610*/  LDC R4, c[0x0][0x28c] ;  /* 0x0000a300ff047b82 */ /* 0x000e220000000800 */
[----:B------:R-:W-:Y:S01]  /*b620*/  BSSY B1, `(.L_x_290) ;  /* 0x0000043000017945 */ /* 0x000fe20003800000 */
[----:B0-----:R-:W-:-:S13]  /*b630*/  ISETP.LT.OR P6, PT, R4, 0x1, !P6 ;  /* 0x000000010400780c */ /* 0x001fda00077c1670 */
[----:B------:R-:W-:Y:S05]  /*b640*/  @P6 BRA `(.L_x_291) ;  /* 0x0000000400006947 */ /* 0x000fea0003800000 */
[----:B------:R-:W-:Y:S02]  /*b650*/  IMAD.SHL.U32 R14, R7, 0x100, RZ ;  /* 0x00000100070e7824 */ /* 0x000fe400078e00ff */
[----:B------:R-:W-:Y:S02]  /*b660*/  IMAD.SHL.U32 R15, R9, 0x80, RZ ;  /* 0x00000080090f7824 */ /* 0x000fe400078e00ff */
[----:B------:R-:W-:Y:S02]  /*b670*/  IMAD.MOV.U32 R20, RZ, RZ, RZ ;  /* 0x000000ffff147224 */ /* 0x000fe400078e00ff */
[----:B------:R-:W-:Y:S02]  /*b680*/  IMAD.MOV.U32 R4, RZ, RZ, R10 ;  /* 0x000000ffff047224 */ /* 0x000fe400078e000a */
[----:B------:R-:W-:Y:S02]  /*b690*/  IMAD.MOV.U32 R5, RZ, RZ, R3 ;  /* 0x000000ffff057224 */ /* 0x000fe400078e0003 */
[----:B------:R-:W-:-:S07]  /*b6a0*/  IMAD.MOV.U32 R6, RZ, RZ, R0 ;  /* 0x000000ffff067224 */ /* 0x000fce00078e0000 */
.L_x_295:
[----:B------:R-:W0:Y:S01]  /*b6b0*/  S2R R12, SR_CgaCtaId ;  /* 0x00000000000c7919 */ /* 0x000e220000008800 */
[----:B------:R-:W-:Y:S01]  /*b6c0*/  MOV R7, 0x400 ;  /* 0x0000040000077802 */ /* 0x000fe20000000f00 */
[----:B------:R-:W1:Y:S03]  /*b6d0*/  @!P2 LDC R9, c[0x0][0x500] ;  /* 0x00014000ff09ab82 */ /* 0x000e660000000800 */
[----:B0-----:R-:W-:Y:S02]  /*b6e0*/  LEA R21, R12, R7, 0x18 ;  /* 0x000000070c157211 */ /* 0x001fe400078ec0ff */
[----:B------:R-:W-:-:S03]  /*b6f0*/  SHF.L.U32 R7, R5, 0x1f, RZ ;  /* 0x0000001f05077819 */ /* 0x000fc600000006ff */
[----:B------:R-:W-:-:S04]  /*b700*/  IMAD R12, R6, 0x8, R21 ;  /* 0x00000008060c7824 */ /* 0x000fc800078e0215 */
[----:B------:R-:W0:Y:S02]  /*b710*/  SYNCS.PHASECHK.TRANS64.TRYWAIT P1, [R12+URZ+0x10], R7 ;  /* 0x000010070c0075a7 */ /* 0x000e24000802017f */
[----:B01----:R-:W-:Y:S05]  /*b720*/  @!P1 BRA `(.L_x_292) ;  /* 0x0000000c005c9947 */ /* 0x003fea0003800000 */
.L_x_310:
[----:B0-----:R-:W-:Y:S01]  /*b730*/  PRMT R7, R18, 0x9910, RZ ;  /* 0x0000991012077816 */ /* 0x001fe200000000ff */
[----:B------:R0:W-:Y:S03]  /*b740*/  @!P2 SYNCS.ARRIVE.TRANS64 RZ, [R12+URZ], R9 ;  /* 0x000000090cffa9a7 */ /* 0x0001e6000800003f */
[----:B------:R-:W-:-:S13]  /*b750*/  ISETP.NE.AND P1, PT, R7, 0x2, PT ;  /* 0x000000020700780c */ /* 0x000fda0003f25270 */
[----:B0-----:R-:W-:Y:S05]  /*b760*/  @P1 BRA `(.L_x_293) ;  /* 0x0000000000041947 */ /* 0x001fea0003800000 */
[----:B------:R-:W-:Y:S01]  /*b770*/  BPT.TRAP 0x1 ;  /* 0x000000040000795c */ /* 0x000fe20000300000 */
.L_x_293:
[----:B------:R-:W-:Y:S05]  /*b780*/  @P0 BRA `(.L_x_294) ;  /* 0x0000000000040947 */ /* 0x000fea0003800000 */
[----:B------:R-:W-:Y:S01]  /*b790*/  BPT.TRAP 0x1 ;  /* 0x000000040000795c */ /* 0x000fe20000300000 */
.L_x_294:
[--C-:B------:R-:W-:Y:S01]  /*b7a0*/  IMAD R7, R6, 0x10000, R21.reuse ;  /* 0x0001000006077824 */ /* 0x100fe200078e0215 */
[----:B------:R-:W-:Y:S01]  /*b7b0*/  R2UR UR34, R20 ;  /* 0x00000000142272ca */ /* 0x000fe200000e0000 */
[----:B------:R-:W-:Y:S01]  /*b7c0*/  IMAD R21, R6, 0x8000, R21 ;  /* 0x0000800006157824 */ /* 0x000fe200078e0215 */
[----:B------:R-:W-:Y:S01]  /*b7d0*/  R2UR UR33, R12 ;  /* 0x000000000c2172ca */ /* 0x000fe200000e0000 */
[----:B------:R-:W-:Y:S01]  /*b7e0*/  VIADD R4, R4, 0xffffffff ;  /* 0xffffffff04047836 */ /* 0x000fe20000000000 */
[----:B------:R-:W-:Y:S01]  /*b7f0*/  R2UR UR24, R7 ;  /* 0x00000000071872ca */ /* 0x000fe200000e0000 */
[----:B------:R-:W-:Y:S01]  /*b800*/  UIADD3 UR14, UP0, UR38, 0xf0, URZ ;  /* 0x000000f0260e7890 */ /* 0x000fe2000ff1e03f */
[----:B------:R-:W-:Y:S01]  /*b810*/  R2UR UR8, R21 ;  /* 0x00000000150872ca */ /* 0x000fe200000e0000 */
[----:B------:R-:W-:Y:S01]  /*b820*/  UIADD3 UR40, UP1, UR38, 0x1f0, URZ ;  /* 0x000001f026287890 */ /* 0x000fe2000ff3e03f */
[----:B------:R-:W-:Y:S01]  /*b830*/  R2UR UR36, R8 ;  /* 0x00000000082472ca */ /* 0x000fe200000e0000 */
[----:B------:R-:W-:Y:S01]  /*b840*/  UIADD3.X UR15, URZ, UR39, URZ, UP0, !UPT ;  /* 0x000000273f0f7290 */ /* 0x000fe200087fe43f */
[----:B------:R-:W-:Y:S01]  /*b850*/  R2UR UR35, R14 ;  /* 0x000000000e2372ca */ /* 0x000fe200000e0000 */
[----:B------:R-:W-:Y:S01]  /*b860*/  UIADD3.X UR41, URZ, UR39, URZ, UP1, !UPT ;  /* 0x000000273f297290 */ /* 0x000fe20008ffe43f */
[----:B------:R-:W-:Y:S01]  /*b870*/  R2UR UR19, R15 ;  /* 0x000000000f1372ca */ /* 0x000fe200000e0000 */
[----:B------:R-:W-:Y:S01]  /*b880*/  UIADD3 UR26, UR34, 0x20, URZ ;  /* 0x00000020221a7890 */ /* 0x000fe2000fffe03f */
[----:B------:R-:W-:Y:S01]  /*b890*/  ISETP.GT.AND P3, PT, R4, 0x1, PT ;  /* 0x000000010400780c */ /* 0x000fe20003f64270 */
[----:B------:R-:W-:Y:S01]  /*b8a0*/  VIADD R6, R6, 0x1 ;  /* 0x0000000106067836 */ /* 0x000fe20000000000 */
[----:B------:R-:W-:Y:S01]  /*b8b0*/  UMOV UR22, 0x0 ;  /* 0x0000000000167882 */ /* 0x000fe20000000000 */
[----:B------:R-:W-:Y:S01]  /*b8c0*/  UIADD3 UR32, UR24, 0x100, URZ ;  /* 0x0000010018207890 */ /* 0x000fe2000fffe03f */
[----:B------:R-:W-:Y:S01]  /*b8d0*/  VIADD R20, R20, 0x40 ;  /* 0x0000004014147836 */ /* 0x000fe20000000000 */
[----:B------:R-:W-:Y:S01]  /*b8e0*/  UIADD3 UR24, UR24, 0x8100, URZ ;  /* 0x0000810018187890 */ /* 0x000fe2000fffe03f */
[----:B------:R-:W-:Y:S01]  /*b8f0*/  ISETP.NE.AND P1, PT, R6, 0x2, PT ;  /* 0x000000020600780c */ /* 0x000fe20003f25270 */
[----:B------:R-:W-:-:S02]  /*b900*/  UIADD3 UR16, UR8, 0x20100, URZ ;  /* 0x0002010008107890 */ /* 0x000fc4000fffe03f */
[----:B------:R-:W-:Y:S01]  /*b910*/  UIADD3 UR8, UR8, 0x24100, URZ ;  /* 0x0002410008087890 */ /* 0x000fe2000fffe03f */
[----:B------:R-:W-:Y:S01]  /*b920*/  SEL R12, RZ, 0x1, P1 ;  /* 0x00000001ff0c7807 */ /* 0x000fe20000800000 */
[----:B------:R-:W-:Y:S01]  /*b930*/  UMOV UR23, 0x10000000 ;  /* 0x1000000000177882 */ /* 0x000fe20000000000 */
[----:B------:R-:W-:Y:S01]  /*b940*/  UMOV UR25, UR33 ;  /* 0x0000002100197c82 */ /* 0x000fe20008000000 */
[----:B------:R-:W-:Y:S01]  /*b950*/  UMOV UR28, UR36 ;  /* 0x00000024001c7c82 */ /* 0x000fe20008000000 */
[----:B------:R-:W-:Y:S01]  /*b960*/  UMOV UR27, UR35 ;  /* 0x00000023001b7c82 */ /* 0x000fe20008000000 */
[----:B------:R-:W-:Y:S01]  /*b970*/  UMOV UR17, UR33 ;  /* 0x0000002100117c82 */ /* 0x000fe20008000000 */
[----:B------:R-:W-:Y:S01]  /*b980*/  UMOV UR18, UR34 ;  /* 0x0000002200127c82 */ /* 0x000fe20008000000 */
[----:B------:R-:W-:Y:S01]  /*b990*/  UMOV UR20, UR36 ;  /* 0x0000002400147c82 */ /* 0x000fe20008000000 */
[----:B------:R0:W-:Y:S01]  /*b9a0*/  UTMALDG.3D [UR32], [UR14], desc[UR22] ;  /* 0x000016200e0075b4 */ /* 0x0001e20008011000 */
[----:B------:R-:W-:Y:S01]  /*b9b0*/  UMOV UR9, UR33 ;  /* 0x0000002100097c82 */ /* 0x000fe20008000000 */
[----:B------:R-:W-:Y:S01]  /*b9c0*/  UMOV UR11, UR19 ;  /* 0x00000013000b7c82 */ /* 0x000fe20008000000 */
[----:B------:R-:W-:Y:S01]  /*b9d0*/  UMOV UR12, UR36 ;  /* 0x00000024000c7c82 */ /* 0x000fe20008000000 */
[----:B------:R-:W-:Y:S01]  /*b9e0*/  UMOV UR10, UR26 ;  /* 0x0000001a000a7c82 */ /* 0x000fe20008000000 */
[----:B------:R-:W-:-:S02]  /*b9f0*/  LOP3.LUT R5, R5, R12, RZ, 0x3c, !PT ;  /* 0x0000000c05057212 */ /* 0x000fc400078e3cff */
[----:B------:R-:W-:Y:S01]  /*ba00*/  SEL R6, R6, RZ, P1 ;  /* 0x000000ff06067207 */ /* 0x000fe20000800000 */
[----:B------:R0:W-:Y:S01]  /*ba10*/  UTMALDG.3D [UR24], [UR14], desc[UR22] ;  /* 0x000016180e0075b4 */ /* 0x0001e20008011000 */
[----:B------:R0:W-:Y:S01]  /*ba20*/  UTMALDG.3D [UR16], [UR40], desc[UR22] ;  /* 0x00001610280075b4 */ /* 0x0001e20008011000 */
[----:B------:R0:W-:Y:S02]  /*ba30*/  UTMALDG.3D [UR8], [UR40], desc[UR22] ;  /* 0x00001608280075b4 */ /* 0x0001e40008011000 */
[----:B0-----:R-:W-:Y:S05]  /*ba40*/  @P3 BRA `(.L_x_295) ;  /* 0xfffffffc00183947 */ /* 0x001fea000383ffff */
.L_x_291:
[----:B------:R-:W-:Y:S05]  /*ba50*/  BSYNC B1 ;  /* 0x0000000000017941 */ /* 0x000fea0003800000 */
.L_x_290:
[----:B------:R-:W-:Y:S01]  /*ba60*/  LOP3.LUT P3, RZ, R11, 0xff, RZ, 0xc0, !PT ;  /* 0x000000ff0bff7812 */ /* 0x000fe2000786c0ff */
[----:B------:R-:W-:Y:S01]  /*ba70*/  IMAD.IADD R0, R13, 0x1, R0 ;  /* 0x000000010d007824 */ /* 0x000fe200078e0200 */
[----:B------:R-:W-:Y:S01]  /*ba80*/  IADD3 R16, P4, R16, UR30, RZ ;  /* 0x0000001e10107c10 */ /* 0x000fe2000ff9e0ff */
[----:B------:R-:W-:Y:S01]  /*ba90*/  ULDC.64 UR8, c[0x0][0x650] ;  /* 0x0001940000087ab9 */ /* 0x000fe20000000a00 */
[----:B------:R-:W-:Y:S01]  /*baa0*/  BSSY B1, `(.L_x_296) ;  /* 0x000006b000017945 */ /* 0x000fe20003800000 */
[----:B------:R-:W-:Y:S01]  /*bab0*/  IMAD.MOV.U32 R7, RZ, RZ, -0x1 ;  /* 0xffffffffff077424 */ /* 0x000fe200078e00ff */
[----:B------:R-:W-:Y:S01]  /*bac0*/  SHF.R.U32.HI R4, RZ, 0x1, R0 ;  /* 0x00000001ff047819 */ /* 0x000fe20000011600 */
[----:B------:R-:W-:Y:S01]  /*bad0*/  IMAD.MOV.U32 R9, RZ, RZ, -0x1 ;  /* 0xffffffffff097424 */ /* 0x000fe200078e00ff */
[----:B------:R-:W-:Y:S01]  /*bae0*/  ISETP.GT.U32.AND P1, PT, R0, 0x1, PT ;  /* 0x000000010000780c */ /* 0x000fe20003f24070 */
[----:B------:R-:W-:Y:S01]  /*baf0*/  IMAD.MOV.U32 R8, RZ, RZ, -0x1 ;  /* 0xffffffffff087424 */ /* 0x000fe200078e00ff */
[----:B------:R-:W-:-:S02]  /*bb00*/  LOP3.LUT R4, R4, 0x1, RZ, 0xc0, !PT ;  /* 0x0000000104047812 */ /* 0x000fc400078ec0ff */
[----:B------:R-:W-:Y:S01]  /*bb10*/  ISETP.LT.U32.AND P1, PT, R13, 0x2, P1 ;  /* 0x000000020d00780c */ /* 0x000fe20000f21070 */
[----:B------:R-:W0:Y:S01]  /*bb20*/  @P3 S2R R6, SR_CgaCtaId ;  /* 0x0000000000063919 */ /* 0x000e220000008800 */
[----:B------:R-:W-:Y:S02]  /*bb30*/  @P3 MOV R5, 0x400 ;  /* 0x0000040000053802 */ /* 0x000fe40000000f00 */
[----:B------:R-:W-:Y:S02]  /*bb40*/  IADD3.X R17, R17, UR7, RZ, P4, !PT ;  /* 0x0000000711117c10 */ /* 0x000fe4000a7fe4ff */
[----:B------:R-:W-:Y:S02]  /*bb50*/  ISETP.GE.U32.AND P4, PT, R16, UR8, PT ;  /* 0x0000000810007c0c */ /* 0x000fe4000bf86070 */
[----:B------:R-:W-:Y:S02]  /*bb60*/  LOP3.LUT R0, R0, 0x1, RZ, 0xc0, !PT ;  /* 0x0000000100007812 */ /* 0x000fe400078ec0ff */
[----:B------:R-:W-:-:S02]  /*bb70*/  PRMT R11, RZ, 0x7610, R11 ;  /* 0x00007610ff0b7816 */ /* 0x000fc4000000000b */
[----:B0-----:R-:W-:-:S04]  /*bb80*/  @P3 LEA R5, R6, R5, 0x18 ;  /* 0x0000000506053211 */ /* 0x001fc800078ec0ff */
[----:B------:R0:W-:Y:S01]  /*bb90*/  @P3 SYNCS.ARRIVE.TRANS64.A1T0 RZ, [R5+URZ+0x38], RZ ;  /* 0x000038ff05ff39a7 */ /* 0x0001e2000810003f */
[----:B------:R-:W-:Y:S02]  /*bba0*/  ISETP.NE.U32.AND P3, PT, R4, 0x1, PT ;  /* 0x000000010400780c */ /* 0x000fe40003f65070 */
[----:B------:R-:W-:Y:S02]  /*bbb0*/  SEL R4, RZ, 0x1, !P1 ;  /* 0x00000001ff047807 */ /* 0x000fe40004800000 */
[----:B------:R-:W-:Y:S02]  /*bbc0*/  ISETP.GE.U32.AND.EX P1, PT, R17, UR9, PT, P4 ;  /* 0x0000000911007c0c */ /* 0x000fe4000bf26140 */
[----:B------:R-:W-:-:S04]  /*bbd0*/  ISETP.GT.U32.AND P3, PT, R13, 0x1, !P3 ;  /* 0x000000010d00780c */ /* 0x000fc80005f64070 */
[----:B0-----:R-:W-:-:S04]  /*bbe0*/  SEL R5, RZ, 0x1, !P3 ;  /* 0x00000001ff057807 */ /* 0x001fc80005800000 */
[--C-:B------:R-:W-:Y:S02]  /*bbf0*/  LOP3.LUT R3, R5, R3, R4.reuse, 0x96, !PT ;  /* 0x0000000305037212 */ /* 0x100fe400078e9604 */
[----:B------:R-:W-:Y:S01]  /*bc00*/  PRMT R4, RZ, 0x7610, R4 ;  /* 0x00007610ff047816 */ /* 0x000fe20000000004 */
[----:B------:R-:W-:Y:S06]  /*bc10*/  @P1 BRA `(.L_x_297) ;  /* 0x00000004004c1947 */ /* 0x000fec0003800000 */
[----:B------:R-:W-:Y:S01]  /*bc20*/  ULDC.64 UR8, c[0x0][0x628] ;  /* 0x00018a0000087ab9 */ /* 0x000fe20000000a00 */
[----:B------:R-:W0:Y:S01]  /*bc30*/  S2R R14, SR_CTAID.X ;  /* 0x00000000000e7919 */ /* 0x000e220000002500 */
[----:B------:R-:W-:Y:S01]  /*bc40*/  ISETP.NE.U32.AND P1, PT, RZ, UR8, PT ;  /* 0x00000008ff007c0c */ /* 0x000fe2000bf25070 */
[----:B------:R-:W-:Y:S01]  /*bc50*/  ULDC UR11, c[0x0][0x630] ;  /* 0x00018c00000b7ab9 */ /* 0x000fe20000000800 */
[----:B------:R-:W-:Y:S01]  /*bc60*/  IMAD.MOV.U32 R4, RZ, RZ, R16 ;  /* 0x000000ffff047224 */ /* 0x000fe200078e0010 */
[----:B------:R-:W1:Y:S01]  /*bc70*/  S2R R12, SR_CTAID.Y ;  /* 0x00000000000c7919 */ /* 0x000e620000002600 */
[----:B------:R-:W-:Y:S01]  /*bc80*/  ISETP.NE.AND.EX P1, PT, RZ, UR9, PT, P1 ;  /* 0x00000009ff007c0c */ /* 0x000fe2000bf25310 */
[----:B------:R-:W-:-:S12]  /*bc90*/  IMAD.MOV.U32 R5, RZ, RZ, R17 ;  /* 0x000000ffff057224 */ /* 0x000fd800078e0011 */
[----:B------:R-:W-:Y:S05]  /*bca0*/  @!P1 BRA `(.L_x_298) ;  /* 0x0000000000289947 */ /* 0x000fea0003800000 */
[----:B------:R-:W-:Y:S02]  /*bcb0*/  ULDC UR10, c[0x0][0x634] ;  /* 0x00018d00000a7ab9 */ /* 0x000fe40000000800 */
[----:B------:R-:W-:-:S05]  /*bcc0*/  IADD3 R9, P1, R16, UR10, RZ ;  /* 0x0000000a10097c10 */ /* 0x000fca000ff3e0ff */
[----:B------:R-:W-:-:S04]  /*bcd0*/  IMAD.X R15, RZ, RZ, R17, P1 ;  /* 0x000000ffff0f7224 */ /* 0x000fc800008e0611 */
[----:B------:R-:W-:-:S04]  /*bce0*/  IMAD.WIDE.U32 R6, R15, UR8, RZ ;  /* 0x000000080f067c25 */ /* 0x000fc8000f8e00ff */
[----:B------:R-:W-:-:S04]  /*bcf0*/  IMAD.WIDE.U32 R6, P1, R9, UR9, R6 ;  /* 0x0000000909067c25 */ /* 0x000fc8000f820006 */
[----:B------:R-:W-:-:S04]  /*bd00*/  IMAD.WIDE.U32 R8, R9, UR8, RZ ;  /* 0x0000000809087c25 */ /* 0x000fc8000f8e00ff */
[----:B------:R-:W-:Y:S01]  /*bd10*/  IMAD.X R5, RZ, RZ, RZ, P1 ;  /* 0x000000ffff057224 */ /* 0x000fe200008e06ff */
[----:B------:R-:W-:Y:S01]  /*bd20*/  IADD3 RZ, P1, R9, R6, RZ ;  /* 0x0000000609ff7210 */ /* 0x000fe20007f3e0ff */
[----:B------:R-:W-:-:S04]  /*bd30*/  IMAD.MOV.U32 R4, RZ, RZ, R7 ;  /* 0x000000ffff047224 */ /* 0x000fc800078e0007 */
[----:B------:R-:W-:-:S08]  /*bd40*/  IMAD.WIDE.U32.X R4, R15, UR9, R4, P1 ;  /* 0x000000090f047c25 */ /* 0x000fd000088e0404 */
.L_x_298:
[--C-:B------:R-:W-:Y:S01]  /*bd50*/  SHF.R.U64 R8, R4, UR11, R5.reuse ;  /* 0x0000000b04087c19 */ /* 0x100fe20008001205 */
[----:B------:R-:W-:Y:S01]  /*bd60*/  ULDC.64 UR8, c[0x0][0x620] ;  /* 0x0001880000087ab9 */ /* 0x000fe20000000a00 */
[----:B------:R-:W-:Y:S01]  /*bd70*/  SHF.R.U32.HI R4, RZ, UR11, R5 ;  /* 0x0000000bff047c19 */ /* 0x000fe20008011605 */
[----:B------:R-:W2:Y:S01]  /*bd80*/  LDC R25, c[0x0][0x144] ;  /* 0x00005100ff197b82 */ /* 0x000ea20000000800 */
[----:B------:R-:W-:Y:S01]  /*bd90*/  IADD3 R7, P1, RZ, -R8, RZ ;  /* 0x80000008ff077210 */ /* 0x000fe20007f3e0ff */
[----:B------:R-:W-:Y:S01]  /*bda0*/  ULDC.64 UR12, c[0x0][0x640] ;  /* 0x00019000000c7ab9 */ /* 0x000fe20000000a00 */
[----:B0-----:R-:W-:Y:S01]  /*bdb0*/  I2FP.F32.U32 R9, R14 ;  /* 0x0000000e00097245 */ /* 0x001fe20000201000 */
[----:B------:R-:W-:Y:S02]  /*bdc0*/  ULDC UR10, c[0x0][0x608] ;  /* 0x00018200000a7ab9 */ /* 0x000fe40000000800 */
[----:B------:R-:W-:Y:S01]  /*bdd0*/  IMAD.X R4, RZ, RZ, ~R4, P1 ;  /* 0x000000ffff047224 */ /* 0x000fe200008e0e04 */
[----:B------:R-:W-:Y:S01]  /*bde0*/  ISETP.NE.U32.AND P1, PT, RZ, UR12, PT ;  /* 0x0000000cff007c0c */ /* 0x000fe2000bf25070 */
[----:B------:R-:W0:Y:S02]  /*bdf0*/  LDC R21, c[0x0][0x148] ;  /* 0x00005200ff157b82 */ /* 0x000e240000000800 */
[----:B------:R-:W-:Y:S01]  /*be00*/  IMAD R6, R4, UR8, RZ ;  /* 0x0000000804067c24 */ /* 0x000fe2000f8e02ff */
[----:B------:R-:W-:Y:S01]  /*be10*/  ISETP.NE.AND.EX P1, PT, RZ, UR13, PT, P1 ;  /* 0x0000000dff007c0c */ /* 0x000fe2000bf25310 */
[----:B------:R-:W-:Y:S01]  /*be20*/  IMAD.WIDE.U32 R4, R7, UR8, R16 ;  /* 0x0000000807047c25 */ /* 0x000fe2000f8e0010 */
[----:B------:R-:W-:-:S03]  /*be30*/  ULDC UR8, c[0x0][0x150] ;  /* 0x0000540000087ab9 */ /* 0x000fc60000000800 */
[----:B------:R-:W-:Y:S02]  /*be40*/  IMAD R7, R7, UR9, R6 ;  /* 0x0000000907077c24 */ /* 0x000fe4000f8e0206 */
[----:B------:R-:W-:Y:S01]  /*be50*/  FMUL R6, R9, UR8 ;  /* 0x0000000809067c20 */ /* 0x000fe20008400000 */
[----:B------:R-:W-:Y:S01]  /*be60*/  ULDC UR8, c[0x0][0x618] ;  /* 0x0001860000087ab9 */ /* 0x000fe20000000800 */
[----:B------:R-:W-:Y:S01]  /*be70*/  ULDC UR9, c[0x0][0x154] ;  /* 0x0000550000097ab9 */ /* 0x000fe20000000800 */
[----:B------:R-:W-:-:S03]  /*be80*/  IMAD.IADD R5, R5, 0x1, R7 ;  /* 0x0000000105057824 */ /* 0x000fc600078e0207 */
[----:B------:R-:W3:Y:S02]  /*be90*/  F2I.U32.TRUNC.NTZ R6, R6 ;  /* 0x0000000600067305 */ /* 0x000ee4000020f000 */
[----:B------:R-:W-:Y:S02]  /*bea0*/  SHF.R.U64 R9, R4, UR8, R5 ;  /* 0x0000000804097c19 */ /* 0x000fe40008001205 */
[----:B-1----:R-:W-:-:S05]  /*beb0*/  I2FP.F32.U32 R4, R12 ;  /* 0x0000000c00047245 */ /* 0x002fca0000201000 */
[----:B------:R-:W-:Y:S01]  /*bec0*/  FMUL R22, R4, UR9 ;  /* 0x0000000904167c20 */ /* 0x000fe20008400000 */
[----:B------:R-:W-:Y:S01]  /*bed0*/  SHF.R.U32.HI R4, RZ, UR8, R5 ;  /* 0x00000008ff047c19 */ /* 0x000fe20008011605 */
[----:B------:R-:W-:-:S03]  /*bee0*/  ULDC UR8, c[0x0][0x658] ;  /* 0x0001960000087ab9 */ /* 0x000fc60000000800 */
[--C-:B------:R-:W-:Y:S01]  /*bef0*/  SHF.R.U64 R20, R9, UR10, R4.reuse ;  /* 0x0000000a09147c19 */ /* 0x100fe20008001204 */
[----:B------:R-:W1:Y:S01]  /*bf00*/  F2I.U32.TRUNC.NTZ R22, R22 ;  /* 0x0000001600167305 */ /* 0x000e62000020f000 */
[----:B------:R-:W-:Y:S01]  /*bf10*/  SHF.R.U32.HI R5, RZ, UR10, R4 ;  /* 0x0000000aff057c19 */ /* 0x000fe20008011604 */
[----:B---3--:R-:W-:-:S03]  /*bf20*/  IMAD.MOV R6, RZ, RZ, -R6 ;  /* 0x000000ffff067224 */ /* 0x008fc600078e0a06 */
[--C-:B------:R-:W-:Y:S01]  /*bf30*/  SHF.R.U64 R15, R20, UR8, R5.reuse ;  /* 0x00000008140f7c19 */ /* 0x100fe20008001205 */
[----:B--2---:R-:W-:Y:S01]  /*bf40*/  IMAD R14, R25, R6, R14 ;  /* 0x00000006190e7224 */ /* 0x004fe200078e020e */
[----:B------:R-:W-:-:S03]  /*bf50*/  SHF.R.U32.HI R23, RZ, UR8, R5 ;  /* 0x00000008ff177c19 */ /* 0x000fc60008011605 */
[----:B------:R-:W-:Y:S02]  /*bf60*/  IMAD.MOV.U32 R4, RZ, RZ, R15 ;  /* 0x000000ffff047224 */ /* 0x000fe400078e000f */
[----:B------:R-:W-:Y:S01]  /*bf70*/  IMAD.MOV.U32 R5, RZ, RZ, R23 ;  /* 0x000000ffff057224 */ /* 0x000fe200078e0017 */
[----:B-1----:R-:W-:Y:S06]  /*bf80*/  @!P1 BRA `(.L_x_299) ;  /* 0x0000000000289947 */ /* 0x002fec0003800000 */
[----:B------:R-:W-:Y:S02]  /*bf90*/  ULDC UR8, c[0x0][0x64c] ;  /* 0x0001930000087ab9 */ /* 0x000fe40000000800 */
[----:B------:R-:W-:-:S05]  /*bfa0*/  IADD3 R5, P1, R15, UR8, RZ ;  /* 0x000000080f057c10 */ /* 0x000fca000ff3e0ff */
[----:B------:R-:W-:-:S04]  /*bfb0*/  IMAD.X R23, RZ, RZ, R23, P1 ;  /* 0x000000ffff177224 */ /* 0x000fc800008e0617 */
[----:B------:R-:W-:-:S04]  /*bfc0*/  IMAD.WIDE.U32 R6, R23, UR12, RZ ;  /* 0x0000000c17067c25 */ /* 0x000fc8000f8e00ff */
[----:B------:R-:W-:-:S04]  /*bfd0*/  IMAD.WIDE.U32 R6, P1, R5, UR13, R6 ;  /* 0x0000000d05067c25 */ /* 0x000fc8000f820006 */
[----:B------:R-:W-:-:S04]  /*bfe0*/  IMAD.WIDE.U32 R4, R5, UR12, RZ ;  /* 0x0000000c05047c25 */ /* 0x000fc8000f8e00ff */
[----:B------:R-:W-:Y:S01]  /*bff0*/  IMAD.MOV.U32 R4, RZ, RZ, R7 ;  /* 0x000000ffff047224 */ /* 0x000fe200078e0007 */
[----:B------:R-:W-:Y:S01]  /*c000*/  IADD3 RZ, P3, R5, R6, RZ ;  /* 0x0000000605ff7210 */ /* 0x000fe20007f7e0ff */
[----:B------:R-:W-:-:S04]  /*c010*/  IMAD.X R5, RZ, RZ, RZ, P1 ;  /* 0x000000ffff057224 */ /* 0x000fc800008e06ff */
[----:B------:R-:W-:-:S08]  /*c020*/  IMAD.WIDE.U32.X R4, R23, UR13, R4, P3 ;  /* 0x0000000d17047c25 */ /* 0x000fd000098e0404 */
.L_x_299:
[----:B------:R-:W-:Y:S01]  /*c030*/  ISETP.NE.AND P1, PT, R2, 0x1, PT ;  /* 0x000000010200780c */ /* 0x000fe20003f25270 */
[----:B------:R-:W-:Y:S01]  /*c040*/  ULDC UR8, c[0x0][0x648] ;  /* 0x0001920000087ab9 */ /* 0x000fe20000000800 */
[----:B------:R-:W-:Y:S01]  /*c050*/  LOP3.LUT R20, R20, UR6, RZ, 0xc0, !PT ;  /* 0x0000000614147c12 */ /* 0x000fe2000f8ec0ff */
[----:B------:R-:W-:Y:S01]  /*c060*/  IMAD.MOV R22, RZ, RZ, -R22 ;  /* 0x000000ffff167224 */ /* 0x000fe200078e0a16 */
[----:B------:R-:W-:Y:S01]  /*c070*/  SHF.R.U64 R5, R4, UR8, R5 ;  /* 0x0000000804057c19 */ /* 0x000fe20008001205 */
[----:B------:R-:W-:Y:S01]  /*c080*/  ULDC UR8, c[0x0][0x638] ;  /* 0x00018e0000087ab9 */ /* 0x000fe20000000800 */
[----:B------:R-:W-:Y:S01]  /*c090*/  LOP3.LUT R6, R9, UR4, RZ, 0xc0, !PT ;  /* 0x0000000409067c12 */ /* 0x000fe2000f8ec0ff */
[----:B------:R-:W-:Y:S02]  /*c0a0*/  ULDC UR9, c[0x0][0x610] ;  /* 0x0001840000097ab9 */ /* 0x000fe40000000800 */
[----:B------:R-:W-:Y:S02]  /*c0b0*/  IMAD.MOV R4, RZ, RZ, -R5 ;  /* 0x000000ffff047224 */ /* 0x000fe400078e0a05 */
[----:B------:R-:W-:-:S02]  /*c0c0*/  IMAD R5, R5, UR5, R20 ;  /* 0x0000000505057c24 */ /* 0x000fc4000f8e0214 */
[----:B0-----:R-:W-:Y:S02]  /*c0d0*/  @P1 IMAD R14, R21, R22, R12 ;  /* 0x00000016150e1224 */ /* 0x001fe400078e020c */
[----:B------:R-:W-:Y:S01]  /*c0e0*/  IMAD R15, R4, UR8, R15 ;  /* 0x00000008040f7c24 */ /* 0x000fe2000f8e020f */
[----:B------:R-:W-:Y:S01]  /*c0f0*/  ULDC UR8, c[0x0][0x600] ;  /* 0x0001800000087ab9 */ /* 0x000fe20000000800 */
[----:B------:R-:W-:Y:S02]  /*c100*/  IMAD R14, R5, UR9, R14 ;  /* 0x00000009050e7c24 */ /* 0x000fe4000f8e020e */
[----:B------:R-:W-:Y:S02]  /*c110*/  IMAD R15, R15, UR8, R6 ;  /* 0x000000080f0f7c24 */ /* 0x000fe4000f8e0206 */
[----:B------:R-:W-:-:S03]  /*c120*/  IMAD.MOV.U32 R4, RZ, RZ, 0x1 ;  /* 0x00000001ff047424 */ /* 0x000fc600078e00ff */
[----:B------:R-:W-:Y:S02]  /*c130*/  SEL R9, R15, R14, !P1 ;  /* 0x0000000e0f097207 */ /* 0x000fe40004800000 */
[----:B------:R-:W-:-:S07]  /*c140*/  SEL R7, R14, R15, !P1 ;  /* 0x0000000f0e077207 */ /* 0x000fce0004800000 */
.L_x_297:
[----:B------:R-:W-:Y:S05]  /*c150*/  BSYNC B1 ;  /* 0x0000000000017941 */ /* 0x000fea0003800000 */
.L_x_296:
[----:B------:R-:W-:-:S13]  /*c160*/  LOP3.LUT P1, RZ, R4, 0xff, RZ, 0xc0, !PT ;  /* 0x000000ff04ff7812 */ /* 0x000fda000782c0ff */
[----:B------:R-:W-:Y:S05]  /*c170*/  @P1 BRA `(.L_x_300) ;  /* 0xfffffff400181947 */ /* 0x000fea000383ffff */
[----:B------:R-:W-:Y:S05]  /*c180*/  BSYNC B0 ;  /* 0x0000000000007941 */ /* 0x000fea0003800000 */
.L_x_288:
[----:B------:R-:W-:-:S03]  /*c190*/  UMOV UR8, 0xffffffff ;  /* 0xffffffff00087882 */ /* 0x000fc60000000000 */
[----:B------:R-:W-:Y:S05]  /*c1a0*/  BRA.DIV UR8, `(.L_x_301) ;  /* 0x0000000208d07947 */ /* 0x000fea000b800000 */
[----:B------:R-:W-:-:S13]  /*c1b0*/  ELECT P6, URZ, PT ;  /* 0x00000000003f782f */ /* 0x000fda00038c0000 */
.L_x_313:
[----:B------:R-:W-:Y:S04]  /*c1c0*/  BSSY B0, `(.L_x_302) ;  /* 0x0000019000007945 */ /* 0x000fe80003800000 */
[----:B------:R-:W-:Y:S05]  /*c1d0*/  @!P6 BRA `(.L_x_303) ;  /* 0x00000000005ce947 */ /* 0x000fea0003800000 */
[----:B------:R-:W-:-:S04]  /*c1e0*/  LOP3.LUT R19, R19, 0x2, RZ, 0xfc, !PT ;  /* 0x0000000213137812 */ /* 0x000fc800078efcff */
[----:B------:R-:W-:-:S13]  /*c1f0*/  ISETP.NE.AND P0, PT, R19, 0x3, PT ;  /* 0x000000031300780c */ /* 0x000fda0003f05270 */
[----:B------:R-:W-:Y:S05]  /*c200*/  @!P0 BRA `(.L_x_304) ;  /* 0x0000000000048947 */ /* 0x000fea0003800000 */
[----:B------:R-:W-:Y:S01]  /*c210*/  BPT.TRAP 0x1 ;  /* 0x000000040000795c */ /* 0x000fe20000300000 */
.L_x_304:
[----:B------:R-:W0:Y:S01]  /*c220*/  S2R R5, SR_CgaCtaId ;  /* 0x0000000000057919 */ /* 0x000e220000008800 */
[----:B------:R-:W-:Y:S02]  /*c230*/  MOV R2, 0x400 ;  /* 0x0000040000027802 */ /* 0x000fe40000000f00 */
[----:B------:R-:W-:Y:S02]  /*c240*/  SHF.L.U32 R4, R3, 0x1f, RZ ;  /* 0x0000001f03047819 */ /* 0x000fe400000006ff */
[----:B0-----:R-:W-:-:S05]  /*c250*/  LEA R5, R5, R2, 0x18 ;  /* 0x0000000205057211 */ /* 0x001fca00078ec0ff */
[----:B------:R-:W-:-:S04]  /*c260*/  VIADD R5, R5, 0x10 ;  /* 0x0000001005057836 */ /* 0x000fc80000000000 */
[C---:B------:R-:W-:Y:S02]  /*c270*/  IMAD R7, R0.reuse, 0x8, R5 ;  /* 0x0000000800077824 */ /* 0x040fe400078e0205 */
[----:B------:R-:W-:Y:S02]  /*c280*/  VIADD R0, R0, 0x1 ;  /* 0x0000000100007836 */ /* 0x000fe40000000000 */
[----:B------:R-:W0:Y:S03]  /*c290*/  SYNCS.PHASECHK.TRANS64.TRYWAIT P0, [R7+URZ], R4 ;  /* 0x00000004070075a7 */ /* 0x000e26000800017f */
[----:B------:R-:W-:-:S04]  /*c2a0*/  ISETP.NE.AND P1, PT, R0, 0x2, PT ;  /* 0x000000020000780c */ /* 0x000fc80003f25270 */
[----:B------:R-:W-:Y:S02]  /*c2b0*/  SEL R2, RZ, 0x1, P1 ;  /* 0x00000001ff027807 */ /* 0x000fe40000800000 */
[----:B------:R-:W-:Y:S02]  /*c2c0*/  SEL R0, R0, RZ, P1 ;  /* 0x000000ff00007207 */ /* 0x000fe40000800000 */
[----:B------:R-:W-:Y:S01]  /*c2d0*/  LOP3.LUT R2, R3, R2, RZ, 0x3c, !PT ;  /* 0x0000000203027212 */ /* 0x000fe200078e3cff */
[----:B0-----:R-:W-:Y:S06]  /*c2e0*/  @!P0 BRA `(.L_x_305) ;  /* 0x0000000000a08947 */ /* 0x001fec0003800000 */
.L_x_314:
[----:B------:R-:W-:Y:S01]  /*c2f0*/  IMAD R5, R0, 0x8, R5 ;  /* 0x0000000800057824 */ /* 0x000fe200078e0205 */
[----:B------:R-:W-:-:S07]  /*c300*/  SHF.L.U32 R0, R2, 0x1f, RZ ;  /* 0x0000001f02007819 */ /* 0x000fce00000006ff */
.L_x_306:
[----:B-1----:R1:W2:Y:S02]  /*c310*/  SYNCS.PHASECHK.TRANS64.TRYWAIT P0, [R5+URZ], R0 ;  /* 0x00000000050075a7 */ /* 0x0022a4000800017f */
[----:B--2---:R-:W-:Y:S05]  /*c320*/  @!P0 NANOSLEEP.SYNCS 0x989680 ;  /* 0x009896800000895d */ /* 0x004fea0003900000 */
[----:B------:R-:W2:Y:S02]  /*c330*/  @!P0 SYNCS.PHASECHK.TRANS64 P0, [R5+URZ], R0 ;  /* 0x00000000050085a7 */ /* 0x000ea4000800007f */
[----:B--2---:R-:W-:Y:S05]  /*c340*/  @!P0 BRA `(.L_x_306) ;  /* 0xfffffffc00f08947 */ /* 0x004fea000383ffff */
.L_x_303:
[----:B------:R-:W-:Y:S05]  /*c350*/  BSYNC B0 ;  /* 0x0000000000007941 */ /* 0x000fea0003800000 */
.L_x_302:
[----:B------:R-:W-:Y:S05]  /*c360*/  EXIT ;  /* 0x000000000000794d */ /* 0x000fea0003800000 */
.L_x_17:
[----:B---3--:R3:W4:Y:S02]  /*c370*/  SYNCS.PHASECHK.TRANS64.TRYWAIT P1, [R3+URZ], R0 ;  /* 0x00000000030075a7 */ /* 0x008724000802017f */
[----:B----4-:R-:W-:Y:S05]  /*c380*/  @!P1 NANOSLEEP.SYNCS 0x989680 ;  /* 0x009896800000995d */ /* 0x010fea0003900000 */
[----:B------:R-:W4:Y:S02]  /*c390*/  @!P1 SYNCS.PHASECHK.TRANS64 P1, [R3+URZ], R0 ;  /* 0x00000000030095a7 */ /* 0x000f24000802007f */
[----:B----4-:R-:W-:Y:S05]  /*c3a0*/  @!P1 BRA `(.L_x_17) ;  /* 0xfffffffc00f09947 */ /* 0x010fea000383ffff */
[----:B------:R-:W-:Y:S05]  /*c3b0*/  BRA `(.L_x_16) ;  /* 0xffffff4c00847947 */ /* 0x000fea000383ffff */
.L_x_22:
[----:B-1----:R-:W-:-:S04]  /*c3c0*/  IMAD.U32 R4, RZ, RZ, UR9 ;  /* 0x00000009ff047e24 */ /* 0x002fc8000f8e00ff */
[----:B------:R1:W2:Y:S03]  /*c3d0*/  SYNCS.PHASECHK.TRANS64.TRYWAIT P1, [R4+URZ], R3 ;  /* 0x00000003040075a7 */ /* 0x0002a6000802017f */
[----:B--2---:R-:W-:Y:S05]  /*c3e0*/  @!P1 NANOSLEEP.SYNCS 0x989680 ;  /* 0x009896800000995d */ /* 0x004fea0003900000 */
[----:B------:R-:W2:Y:S02]  /*c3f0*/  @!P1 SYNCS.PHASECHK.TRANS64 P1, [R4+URZ], R3 ;  /* 0x00000003040095a7 */ /* 0x000ea4000802007f */
[----:B--2---:R-:W-:Y:S05]  /*c400*/  @!P1 BRA `(.L_x_22) ;  /* 0xfffffffc00ec9947 */ /* 0x004fea000383ffff */
[----:B------:R-:W-:Y:S05]  /*c410*/  BRA `(.L_x_21) ;  /* 0xffffff5400787947 */ /* 0x000fea000383ffff */
.L_x_289:
[----:B------:R-:W-:Y:S01]  /*c420*/  BSSY B1, `(.L_x_307) ;  /* 0x0000006000017945 */ /* 0x000fe20003800000 */
[----:B------:R-:W-:-:S07]  /*c430*/  IMAD.MOV.U32 R15, RZ, RZ, -0x1 ;  /* 0xffffffffff0f7424 */ /* 0x000fce00078e00ff */
[----:B------:R-:W-:Y:S05]  /*c440*/  WARPSYNC.COLLECTIVE R15, `(.L_x_308) ;  /* 0x000000000f0c7348 */ /* 0x000fea0003c00000 */
[----:B------:R-:W-:Y:S02]  /*c450*/  ELECT P6, UR62, PT ;  /* 0x00000000003e782f */ /* 0x000fe400038c0000 */
[----:B------:R-:W-:Y:S01]  /*c460*/  MOV R14, UR62 ;  /* 0x0000003e000e7c02 */ /* 0x000fe20008000f00 */
[----:B------:R-:W-:Y:S10]  /*c470*/  ENDCOLLECTIVE ;  /* 0x000000000000791b */ /* 0x000ff40003800000 */
.L_x_308:
[----:B------:R-:W-:Y:S05]  /*c480*/  BSYNC B1 ;  /* 0x0000000000017941 */ /* 0x000fea0003800000 */
.L_x_307:
[----:B------:R-:W-:Y:S05]  /*c490*/  BRA `(.L_x_309) ;  /* 0xfffffff0005c7947 */ /* 0x000fea000383ffff */
.L_x_292:
[----:B0-----:R0:W1:Y:S02]  /*c4a0*/  SYNCS.PHASECHK.TRANS64.TRYWAIT P1, [R12+URZ+0x10], R7 ;  /* 0x000010070c0075a7 */ /* 0x001064000802017f */
[----:B-1----:R-:W-:Y:S05]  /*c4b0*/  @!P1 NANOSLEEP.SYNCS 0x989680 ;  /* 0x009896800000995d */ /* 0x002fea0003900000 */
[----:B------:R-:W1:Y:S02]  /*c4c0*/  @!P1 SYNCS.PHASECHK.TRANS64 P1, [R12+URZ+0x10], R7 ;  /* 0x000010070c0095a7 */ /* 0x000e64000802007f */
[----:B-1----:R-:W-:Y:S05]  /*c4d0*/  @!P1 BRA `(.L_x_292) ;  /* 0xfffffffc00f09947 */ /* 0x002fea000383ffff */
[----:B------:R-:W-:Y:S05]  /*c4e0*/  BRA `(.L_x_310) ;  /* 0xfffffff000907947 */ /* 0x000fea000383ffff */
.L_x_301:
[----:B------:R-:W-:Y:S01]  /*c4f0*/  BSSY B0, `(.L_x_311) ;  /* 0x0000006000007945 */ /* 0x000fe20003800000 */
[----:B------:R-:W-:-:S07]  /*c500*/  IMAD.MOV.U32 R15, RZ, RZ, -0x1 ;  /* 0xffffffffff0f7424 */ /* 0x000fce00078e00ff */
[----:B------:R-:W-:Y:S05]  /*c510*/  WARPSYNC.COLLECTIVE R15, `(.L_x_312) ;  /* 0x000000000f0c7348 */ /* 0x000fea0003c00000 */
[----:B------:R-:W-:Y:S02]  /*c520*/  ELECT P6, UR62, PT ;  /* 0x00000000003e782f */ /* 0x000fe400038c0000 */
[----:B------:R-:W-:Y:S01]  /*c530*/  MOV R14, UR62 ;  /* 0x0000003e000e7c02 */ /* 0x000fe20008000f00 */
[----:B------:R-:W-:Y:S10]  /*c540*/  ENDCOLLECTIVE ;  /* 0x000000000000791b */ /* 0x000ff40003800000 */
.L_x_312:
[----:B------:R-:W-:Y:S05]  /*c550*/  BSYNC B0 ;  /* 0x0000000000007941 */ /* 0x000fea0003800000 */
.L_x_311:
[----:B------:R-:W-:Y:S05]  /*c560*/  BRA `(.L_x_313) ;  /* 0xfffffffc00147947 */ /* 0x000fea000383ffff */
.L_x_305:
[----:B0-----:R0:W1:Y:S02]  /*c570*/  SYNCS.PHASECHK.TRANS64.TRYWAIT P0, [R7+URZ], R4 ;  /* 0x00000004070075a7 */ /* 0x001064000800017f */
[----:B-1----:R-:W-:Y:S05]  /*c580*/  @!P0 NANOSLEEP.SYNCS 0x989680 ;  /* 0x009896800000895d */ /* 0x002fea0003900000 */
[----:B------:R-:W1:Y:S02]  /*c590*/  @!P0 SYNCS.PHASECHK.TRANS64 P0, [R7+URZ], R4 ;  /* 0x00000004070085a7 */ /* 0x000e64000800007f */
[----:B-1----:R-:W-:Y:S05]  /*c5a0*/  @!P0 BRA `(.L_x_305) ;  /* 0xfffffffc00f08947 */ /* 0x002fea000383ffff */
[----:B------:R-:W-:Y:S05]  /*c5b0*/  BRA `(.L_x_314) ;  /* 0xfffffffc004c7947 */ /* 0x000fea000383ffff */
.L_x_315:
[----:B------:R-:W-:-:S00]  /*c5c0*/  BRA `(.L_x_315) ;  /* 0xfffffffc00fc7947 */ /* 0x000fc0000383ffff */
[----:B------:R-:W-:-:S00]  /*c5d0*/  NOP ;  /* 0x0000000000007918 */ /* 0x000fc00000000000 */
        /* <DEDUP_REMOVED lines=10> */
.L_x_316:


//--------------------- .nv.global.init           --------------------------
	.section	.nv.global.init,"aw",@progbits
.nv.global.init:
	.type		$str$22,@object
	.size		$str$22,($str$23 - $str$22)
$str$22:
        /*0000*/ 	.byte	0x6b, 0x5f, 0x74, 0x69, 0x6c, 0x65, 0x5f, 0x63, 0x6f, 0x75, 0x6e, 0x74, 0x20, 0x3e, 0x3d, 0x20
        /*0010*/ 	.byte	0x31, 0x00
	.type		$str$23,@object
	.size		$str$23,(__unnamed_1 - $str$23)
$str$23:
        /*0012*/ 	.byte	0x2f, 0x74, 0x6d, 0x70, 0x2f, 0x63, 0x75, 0x74, 0x6c, 0x61, 0x73, 0x73, 0x5f, 0x73, 0x77, 0x65
        /*0022*/ 	.byte	0x65, 0x70, 0x5f, 0x73, 0x72, 0x63, 0x2f, 0x69, 0x6e, 0x63, 0x6c, 0x75, 0x64, 0x65, 0x2f, 0x63
        /*0032*/ 	.byte	0x75, 0x74, 0x6c, 0x61, 0x73, 0x73, 0x2f, 0x67, 0x65, 0x6d, 0x6d, 0x2f, 0x63, 0x6f, 0x6c, 0x6c
        /*0042*/ 	.byte	0x65, 0x63, 0x74, 0x69, 0x76, 0x65, 0x2f, 0x73, 0x6d, 0x39, 0x30, 0x5f, 0x6d, 0x6d, 0x61, 0x5f
        /*0052*/ 	.byte	0x74, 0x6d, 0x61, 0x5f, 0x67, 0x6d, 0x6d, 0x61, 0x5f, 0x73, 0x73, 0x5f, 0x77, 0x61, 0x72, 0x70
        /*0062*/ 	.byte	0x73, 0x70, 0x65, 0x63, 0x69, 0x61, 0x6c, 0x69, 0x7a, 0x65, 0x64, 0x2e, 0x68, 0x70, 0x70, 0x00
	.type		__unnamed_1,@object
	.size		__unnamed_1,(.L_0 - __unnamed_1)
__unnamed_1:
        /*0072*/ 	.byte	0x76, 0x6f, 0x69, 0x64, 0x20, 0x63, 0x75, 0x74, 0x6c, 0x61, 0x73, 0x73, 0x3a, 0x3a, 0x67, 0x65
        /* <DEDUP_REMOVED lines=177> */
        /*0b92*/ 	.byte	0x00
.L_0:


//--------------------- .nv.shared._ZN7cutlass13device_kernelINS_4gemm6kernel13GemmUniversalIN4cute5tupleIJiiiiEEENS1_10collective13CollectiveMmaINS1_34MainloopSm90TmaGmmaWarpSpecializedILi2ENS5_IJNS4_1CILi1EEESB_SB_EEENS1_35KernelTmaWarpSpecializedCooperativeEEENS5_IJNSA_ILi256EEENSA_ILi128EEENSA_ILi64EEEEEENS_10tfloat32_tENS5_IJlSB_lEEESJ_SK_NS4_8TiledMMAINS4_8MMA_AtomIJNS4_4SM904GMMA30MMA_64x128x8_F32TF32TF32_SS_TNILNSO_7ScaleInE1ELSQ_1EEEEEENS4_6LayoutINS5_IJNSA_ILi2EEESB_SB_EEENS5_IJSB_NSA_ILi0EEESW_EEEEENS5_IJNS4_10UnderscoreESZ_SZ_EEEEENS4_13SM90_TMA_LOADENS4_14ComposedLayoutINS4_7SwizzleILi3ELi4ELi3EEENS4_18smem_ptr_flag_bitsILi32EEENST_INS5_IJNSA_ILi8EEENSA_ILi32EEEEEENS5_IJS19_SB_EEEEEEEvNS4_8identityES12_S1D_vS1E_EENS_8epilogue10collective6detail29Sm90TmaWarpSpecializedAdapterINS1H_15DefaultEpilogueISJ_SK_SK_NS1G_6thread17LinearCombinationISJ_Li1EffLNS1L_9ScaleType4KindE0ELNS_15FloatRoundStyleE2ESJ_EENS1_15EpilogueDefaultEEEEEvvEEEEvNT_6ParamsE --------------------------
	.section	.nv.shared._ZN7cutlass13device_kernelINS_4gemm6kernel13GemmUniversalIN4cute5tupleIJiiiiEEENS1_10collective13CollectiveMmaINS1_34MainloopSm90TmaGmmaWarpSpecializedILi2ENS5_IJNS4_1CILi1EEESB_SB_EEENS1_35KernelTmaWarpSpecializedCooperativeEEENS5_IJNSA_ILi256EEENSA_ILi128EEENSA_ILi64EEEEEENS_10tfloat32_tENS5_IJlSB_lEEESJ_SK_NS4_8TiledMMAINS4_8MMA_AtomIJNS4_4SM904GMMA30MMA_64x128x8_F32TF32TF32_SS_TNILNSO_7ScaleInE1ELSQ_1EEEEEENS4_6LayoutINS5_IJNSA_ILi2EEESB_SB_EEENS5_IJSB_NSA_ILi0EEESW_EEEEENS5_IJNS4_10UnderscoreESZ_SZ_EEEEENS4_13SM90_TMA_LOADENS4_14ComposedLayoutINS4_7SwizzleILi3ELi4ELi3EEENS4_18smem_ptr_flag_bitsILi32EEENST_INS5_IJNSA_ILi8EEENSA_ILi32EEEEEENS5_IJS19_SB_EEEEEEEvNS4_8identityES12_S1D_vS1E_EENS_8epilogue10collective6detail29Sm90TmaWarpSpecializedAdapterINS1H_15DefaultEpilogueISJ_SK_SK_NS1G_6thread17LinearCombinationISJ_Li1EffLNS1L_9ScaleType4KindE0ELNS_15FloatRoundStyleE2ESJ_EENS1_15EpilogueDefaultEEEEEvvEEEEvNT_6ParamsE,"aw",@nobits
	.sectionflags	@""
	.align	16
	.zero		1024


//--------------------- .nv.shared.reserved.0     --------------------------
	.section	.nv.shared.reserved.0,"aw",@nobits
	.weak		__nv_reservedSMEM_offset_0_alias
	.size		__nv_reservedSMEM_offset_0_alias, 0, 0
	.other		__nv_reservedSMEM_offset_0_alias,@"STO_CUDA_RESERVED_SHARED STV_DEFAULT"
__nv_reservedSMEM_offset_0_alias:
	.zero		0


//--------------------- .nv.global                --------------------------
	.section	.nv.global,"aw",@nobits
.nv.global:
	.type		_ZN40_INTERNAL_b18cc1f4_4_k_cu_9d7d7dbd_270854cute1_E,@object
	.size		_ZN40_INTERNAL_b18cc1f4_4_k_cu_9d7d7dbd_270854cute1_E,(_ZN40_INTERNAL_b18cc1f4_4_k_cu_9d7d7dbd_270854cuda3std3__45__cpo6cbeginE - _ZN40_INTERNAL_b18cc1f4_4_k_cu_9d7d7dbd_270854cute1_E)
_ZN40_INTERNAL_b18cc1f4_4_k_cu_9d7d7dbd_270854cute1_E:
	.zero		1
	.type		_ZN40_INTERNAL_b18cc1f4_4_k_cu_9d7d7dbd_270854cuda3std3__45__cpo6cbeginE,@object
	.size		_ZN40_INTERNAL_b18cc1f4_4_k_cu_9d7d7dbd_270854cuda3std3__45__cpo6cbeginE,(_ZN40_INTERNAL_b18cc1f4_4_k_cu_9d7d7dbd_270854cuda3std3__48in_placeE - _ZN40_INTERNAL_b18cc1f4_4_k_cu_9d7d7dbd_270854cuda3std3__45__cpo6cbeginE)
_ZN40_INTERNAL_b18cc1f4_4_k_cu_9d7d7dbd_270854cuda3std3__45__cpo6cbeginE:
	.zero		1
	.type		_ZN40_INTERNAL_b18cc1f4_4_k_cu_9d7d7dbd_270854cuda3std3__48in_placeE,@object
	.size		_ZN40_INTERNAL_b18cc1f4_4_k_cu_9d7d7dbd_270854cuda3std3__48in_placeE,(_ZN40_INTERNAL_b18cc1f4_4_k_cu_9d7d7dbd_270854cuda3std6ranges3__45__cpo9iter_moveE - _ZN40_INTERNAL_b18cc1f4_4_k_cu_9d7d7dbd_270854cuda3std3__48in_placeE)
_ZN40_INTERNAL_b18cc1f4_4_k_cu_9d7d7dbd_270854cuda3std3__48in_placeE:
	.zero		1
	.type		_ZN40_INTERNAL_b18cc1f4_4_k_cu_9d7d7dbd_270854cuda3std6ranges3__45__cpo9iter_moveE,@object
	.size		_ZN40_INTERNAL_b18cc1f4_4_k_cu_9d7d7dbd_270854cuda3std6ranges3__45__cpo9iter_moveE,(_ZN40_INTERNAL_b18cc1f4_4_k_cu_9d7d7dbd_270854cuda3std3__45__cpo5beginE - _ZN40_INTERNAL_b18cc1f4_4_k_cu_9d7d7dbd_270854cuda3std6ranges3__45__cpo9iter_moveE)
_ZN40_INTERNAL_b18cc1f4_4_k_cu_9d7d7dbd_270854cuda3std6ranges3__45__cpo9iter_moveE:
	.zero		1
	.type		_ZN40_INTERNAL_b18cc1f4_4_k_cu_9d7d7dbd_270854cuda3std3__45__cpo5beginE,@object
	.size		_ZN40_INTERNAL_b18cc1f4_4_k_cu_9d7d7dbd_270854cuda3std3__45__cpo5beginE,(_ZN40_INTERNAL_b18cc1f4_4_k_cu_9d7d7dbd_270854cuda3std3__442_GLOBAL__N__b18cc1f4_4_k_cu_9d7d7dbd_270856ignoreE - _ZN40_INTERNAL_b18cc1f4_4_k_cu_9d7d7dbd_270854cuda3std3__45__cpo5beginE)
_ZN40_INTERNAL_b18cc1f4_4_k_cu_9d7d7dbd_270854cuda3std3__45__cpo5beginE:
	.zero		1
	.type		_ZN40_INTERNAL_b18cc1f4_4_k_cu_9d7d7dbd_270854cuda3std3__442_GLOBAL__N__b18cc1f4_4_k_cu_9d7d7dbd_270856ignoreE,@object
	.size		_ZN40_INTERNAL_b18cc1f4_4_k_cu_9d7d7dbd_270854cuda3std3__442_GLOBAL__N__b18cc1f4_4_k_cu_9d7d7dbd_270856ignoreE,(_ZN40_INTERNAL_b18cc1f4_4_k_cu_9d7d7dbd_270854cute7productE - _ZN40_INTERNAL_b18cc1f4_4_k_cu_9d7d7dbd_270854cuda3std3__442_GLOBAL__N__b18cc1f4_4_k_cu_9d7d7dbd_270856ignoreE)
_ZN40_INTERNAL_b18cc1f4_4_k_cu_9d7d7dbd_270854cuda3std3__442_GLOBAL__N__b18cc1f4_4_k_cu_9d7d7dbd_270856ignoreE:
	.zero		1
	.type		_ZN40_INTERNAL_b18cc1f4_4_k_cu_9d7d7dbd_270854cute7productE,@object
	.size		_ZN40_INTERNAL_b18cc1f4_4_k_cu_9d7d7dbd_270854cute7productE,(_ZN40_INTERNAL_b18cc1f4_4_k_cu_9d7d7dbd_270854cuda3std3__45__cpo3endE - _ZN40_INTERNAL_b18cc1f4_4_k_cu_9d7d7dbd_270854cute7productE)
_ZN40_INTERNAL_b18cc1f4_4_k_cu_9d7d7dbd_270854cute7productE:
	.zero		1
	.type		_ZN40_INTERNAL_b18cc1f4_4_k_cu_9d7d7dbd_270854cuda3std3__45__cpo3endE,@object
	.size		_ZN40_INTERNAL_b18cc1f4_4_k_cu_9d7d7dbd_270854cuda3std3__45__cpo3endE,(_ZN40_INTERNAL_b18cc1f4_4_k_cu_9d7d7dbd_270854cuda3std3__419piecewise_constructE - _ZN40_INTERNAL_b18cc1f4_4_k_cu_9d7d7dbd_270854cuda3std3__45__cpo3endE)
_ZN40_INTERNAL_b18cc1f4_4_k_cu_9d7d7dbd_270854cuda3std3__45__cpo3endE:
	.zero		1
	.type		_ZN40_INTERNAL_b18cc1f4_4_k_cu_9d7d7dbd_270854cuda3std3__419piecewise_constructE,@object
	.size		_ZN40_INTERNAL_b18cc1f4_4_k_cu_9d7d7dbd_270854cuda3std3__419piecewise_constructE,(_ZN40_INTERNAL_b18cc1f4_4_k_cu_9d7d7dbd_270854cuda3std3__45__cpo4cendE - _ZN40_INTERNAL_b18cc1f4_4_k_cu_9d7d7dbd_270854cuda3std3__419piecewise_constructE)
_ZN40_INTERNAL_b18cc1f4_4_k_cu_9d7d7dbd_270854cuda3std3__419piecewise_constructE:
	.zero		1
	.type		_ZN40_INTERNAL_b18cc1f4_4_k_cu_9d7d7dbd_270854cuda3std3__45__cpo4cendE,@object
	.size		_ZN40_INTERNAL_b18cc1f4_4_k_cu_9d7d7dbd_270854cuda3std3__45__cpo4cendE,(_ZN40_INTERNAL_b18cc1f4_4_k_cu_9d7d7dbd_270854cuda3std6ranges3__45__cpo4swapE - _ZN40_INTERNAL_b18cc1f4_4_k_cu_9d7d7dbd_270854cuda3std3__45__cpo4cendE)
_ZN40_INTERNAL_b18cc1f4_4_k_cu_9d7d7dbd_270854cuda3std3__45__cpo4cendE:
	.zero		1
	.type		_ZN40_INTERNAL_b18cc1f4_4_k_cu_9d7d7dbd_270854cuda3std6ranges3__45__cpo4swapE,@object
	.size		_ZN40_INTERNAL_b18cc1f4_4_k_cu_9d7d7dbd_270854cuda3std6ranges3__45__cpo4swapE,(.L_8 - _ZN40_INTERNAL_b18cc1f4_4_k_cu_9d7d7dbd_270854cuda3std6ranges3__45__cpo4swapE)
_ZN40_INTERNAL_b18cc1f4_4_k_cu_9d7d7dbd_270854cuda3std6ranges3__45__cpo4swapE:
	.zero		1
.L_8:


//--------------------- .nv.constant0._ZN7cutlass13device_kernelINS_4gemm6kernel13GemmUniversalIN4cute5tupleIJiiiiEEENS1_10collective13CollectiveMmaINS1_34MainloopSm90TmaGmmaWarpSpecializedILi2ENS5_IJNS4_1CILi1EEESB_SB_EEENS1_35KernelTmaWarpSpecializedCooperativeEEENS5_IJNSA_ILi256EEENSA_ILi128EEENSA_ILi64EEEEEENS_10tfloat32_tENS5_IJlSB_lEEESJ_SK_NS4_8TiledMMAINS4_8MMA_AtomIJNS4_4SM904GMMA30MMA_64x128x8_F32TF32TF32_SS_TNILNSO_7ScaleInE1ELSQ_1EEEEEENS4_6LayoutINS5_IJNSA_ILi2EEESB_SB_EEENS5_IJSB_NSA_ILi0EEESW_EEEEENS5_IJNS4_10UnderscoreESZ_SZ_EEEEENS4_13SM90_TMA_LOADENS4_14ComposedLayoutINS4_7SwizzleILi3ELi4ELi3EEENS4_18smem_ptr_flag_bitsILi32EEENST_INS5_IJNSA_ILi8EEENSA_ILi32EEEEEENS5_IJS19_SB_EEEEEEEvNS4_8identityES12_S1D_vS1E_EENS_8epilogue10collective6detail29Sm90TmaWarpSpecializedAdapterINS1H_15DefaultEpilogueISJ_SK_SK_NS1G_6thread17LinearCombinationISJ_Li1EffLNS1L_9ScaleType4KindE0ELNS_15FloatRoundStyleE2ESJ_EENS1_15EpilogueDefaultEEEEEvvEEEEvNT_6ParamsE --------------------------
	.section	.nv.constant0._ZN7cutlass13device_kernelINS_4gemm6kernel13GemmUniversalIN4cute5tupleIJiiiiEEENS1_10collective13CollectiveMmaINS1_34MainloopSm90TmaGmmaWarpSpecializedILi2ENS5_IJNS4_1CILi1EEESB_SB_EEENS1_35KernelTmaWarpSpecializedCooperativeEEENS5_IJNSA_ILi256EEENSA_ILi128EEENSA_ILi64EEEEEENS_10tfloat32_tENS5_IJlSB_lEEESJ_SK_NS4_8TiledMMAINS4_8MMA_AtomIJNS4_4SM904GMMA30MMA_64x128x8_F32TF32TF32_SS_TNILNSO_7ScaleInE1ELSQ_1EEEEEENS4_6LayoutINS5_IJNSA_ILi2EEESB_SB_EEENS5_IJSB_NSA_ILi0EEESW_EEEEENS5_IJNS4_10UnderscoreESZ_SZ_EEEEENS4_13SM90_TMA_LOADENS4_14ComposedLayoutINS4_7SwizzleILi3ELi4ELi3EEENS4_18smem_ptr_flag_bitsILi32EEENST_INS5_IJNSA_ILi8EEENSA_ILi32EEEEEENS5_IJS19_SB_EEEEEEEvNS4_8identityES12_S1D_vS1E_EENS_8epilogue10collective6detail29Sm90TmaWarpSpecializedAdapterINS1H_15DefaultEpilogueISJ_SK_SK_NS1G_6thread17LinearCombinationISJ_Li1EffLNS1L_9ScaleType4KindE0ELNS_15FloatRoundStyleE2ESJ_EENS1_15EpilogueDefaultEEEEEvvEEEEvNT_6ParamsE,"a",@progbits
	.sectionflags	@""
	.align	4
.nv.constant0._ZN7cutlass13device_kernelINS_4gemm6kernel13GemmUniversalIN4cute5tupleIJiiiiEEENS1_10collective13CollectiveMmaINS1_34MainloopSm90TmaGmmaWarpSpecializedILi2ENS5_IJNS4_1CILi1EEESB_SB_EEENS1_35KernelTmaWarpSpecializedCooperativeEEENS5_IJNSA_ILi256EEENSA_ILi128EEENSA_ILi64EEEEEENS_10tfloat32_tENS5_IJlSB_lEEESJ_SK_NS4_8TiledMMAINS4_8MMA_AtomIJNS4_4SM904GMMA30MMA_64x128x8_F32TF32TF32_SS_TNILNSO_7ScaleInE1ELSQ_1EEEEEENS4_6LayoutINS5_IJNSA_ILi2EEESB_SB_EEENS5_IJSB_NSA_ILi0EEESW_EEEEENS5_IJNS4_10UnderscoreESZ_SZ_EEEEENS4_13SM90_TMA_LOADENS4_14ComposedLayoutINS4_7SwizzleILi3ELi4ELi3EEENS4_18smem_ptr_flag_bitsILi32EEENST_INS5_IJNSA_ILi8EEENSA_ILi32EEEEEENS5_IJS19_SB_EEEEEEEvNS4_8identityES12_S1D_vS1E_EENS_8epilogue10collective6detail29Sm90TmaWarpSpecializedAdapterINS1H_15DefaultEpilogueISJ_SK_SK_NS1G_6thread17LinearCombinationISJ_Li1EffLNS1L_9ScaleType4KindE0ELNS_15FloatRoundStyleE2ESJ_EENS1_15EpilogueDefaultEEEEEvvEEEEvNT_6ParamsE:
	.zero		1664


//--------------------- SYMBOLS --------------------------

	.type		.nv.reservedSmem.offset0,@object
	.size		.nv.reservedSmem.offset0,0x4
	.type		__assertfail,@function
